//
// Generated by NVIDIA NVVM Compiler
//
// Compiler Build ID: CL-36424714
// Cuda compilation tools, release 13.0, V13.0.88
// Based on NVVM 20.0.0
//

.version 9.0
.target sm_100
.address_size 64

	// .globl	_Z10init_zerosPPdii

.visible .entry _Z10init_zerosPPdii(
	.param .u64 .ptr .align 1 _Z10init_zerosPPdii_param_0,
	.param .u32 _Z10init_zerosPPdii_param_1,
	.param .u32 _Z10init_zerosPPdii_param_2
)
{
	.reg .pred 	%p<4>;
	.reg .b32 	%r<9>;
	.reg .b64 	%rd<10>;

	ld.param.u64 	%rd1, [_Z10init_zerosPPdii_param_0];
	ld.param.u32 	%r3, [_Z10init_zerosPPdii_param_1];
	ld.param.u32 	%r4, [_Z10init_zerosPPdii_param_2];
	mov.u32 	%r5, %ctaid.x;
	mov.u32 	%r6, %ntid.x;
	mov.u32 	%r7, %tid.x;
	mad.lo.s32 	%r8, %r5, %r6, %r7;
	div.s32 	%r1, %r8, %r3;
	rem.s32 	%r2, %r8, %r4;
	setp.ge.s32 	%p1, %r1, %r3;
	setp.lt.s32 	%p2, %r4, 0;
	or.pred  	%p3, %p2, %p1;
	@%p3 bra 	$L__BB0_2;
	cvta.to.global.u64 	%rd2, %rd1;
	mul.wide.s32 	%rd3, %r1, 8;
	add.s64 	%rd4, %rd2, %rd3;
	ld.global.u64 	%rd5, [%rd4];
	cvta.to.global.u64 	%rd6, %rd5;
	mul.wide.s32 	%rd7, %r2, 8;
	add.s64 	%rd8, %rd6, %rd7;
	mov.b64 	%rd9, 0;
	st.global.u64 	[%rd8], %rd9;
$L__BB0_2:
	ret;

}
	// .globl	_Z9copy_p_pnPPdS0_ii
.visible .entry _Z9copy_p_pnPPdS0_ii(
	.param .u64 .ptr .align 1 _Z9copy_p_pnPPdS0_ii_param_0,
	.param .u64 .ptr .align 1 _Z9copy_p_pnPPdS0_ii_param_1,
	.param .u32 _Z9copy_p_pnPPdS0_ii_param_2,
	.param .u32 _Z9copy_p_pnPPdS0_ii_param_3
)
{
	.reg .pred 	%p<7>;
	.reg .b32 	%r<13>;
	.reg .b64 	%rd<15>;
	.reg .b64 	%fd<2>;

	ld.param.u64 	%rd1, [_Z9copy_p_pnPPdS0_ii_param_0];
	ld.param.u64 	%rd2, [_Z9copy_p_pnPPdS0_ii_param_1];
	ld.param.u32 	%r4, [_Z9copy_p_pnPPdS0_ii_param_2];
	ld.param.u32 	%r3, [_Z9copy_p_pnPPdS0_ii_param_3];
	mov.u32 	%r6, %ctaid.x;
	mov.u32 	%r7, %ntid.x;
	mov.u32 	%r8, %tid.x;
	mad.lo.s32 	%r9, %r6, %r7, %r8;
	div.s32 	%r10, %r9, %r4;
	rem.s32 	%r2, %r9, %r3;
	setp.lt.s32 	%p1, %r10, 1;
	add.s32 	%r11, %r4, -1;
	setp.ge.s32 	%p2, %r10, %r11;
	or.pred  	%p3, %p1, %p2;
	@%p3 bra 	$L__BB1_3;
	setp.lt.s32 	%p4, %r2, 1;
	add.s32 	%r12, %r3, -1;
	setp.ge.s32 	%p5, %r2, %r12;
	or.pred  	%p6, %p4, %p5;
	@%p6 bra 	$L__BB1_3;
	cvta.to.global.u64 	%rd3, %rd1;
	mul.wide.u32 	%rd4, %r10, 8;
	add.s64 	%rd5, %rd3, %rd4;
	ld.global.u64 	%rd6, [%rd5];
	cvta.to.global.u64 	%rd7, %rd6;
	mul.wide.u32 	%rd8, %r2, 8;
	add.s64 	%rd9, %rd7, %rd8;
	ld.global.f64 	%fd1, [%rd9];
	cvta.to.global.u64 	%rd10, %rd2;
	add.s64 	%rd11, %rd10, %rd4;
	ld.global.u64 	%rd12, [%rd11];
	cvta.to.global.u64 	%rd13, %rd12;
	add.s64 	%rd14, %rd13, %rd8;
	st.global.f64 	[%rd14], %fd1;
$L__BB1_3:
	ret;

}
	// .globl	_Z8update_pPPdS0_S0_iiii
.visible .entry _Z8update_pPPdS0_S0_iiii(
	.param .u64 .ptr .align 1 _Z8update_pPPdS0_S0_iiii_param_0,
	.param .u64 .ptr .align 1 _Z8update_pPPdS0_S0_iiii_param_1,
	.param .u64 .ptr .align 1 _Z8update_pPPdS0_S0_iiii_param_2,
	.param .u32 _Z8update_pPPdS0_S0_iiii_param_3,
	.param .u32 _Z8update_pPPdS0_S0_iiii_param_4,
	.param .u32 _Z8update_pPPdS0_S0_iiii_param_5,
	.param .u32 _Z8update_pPPdS0_S0_iiii_param_6
)
{
	.reg .pred 	%p<7>;
	.reg .b32 	%r<21>;
	.reg .b64 	%rd<31>;
	.reg .b64 	%fd<21>;

	ld.param.u64 	%rd1, [_Z8update_pPPdS0_S0_iiii_param_0];
	ld.param.u64 	%rd2, [_Z8update_pPPdS0_S0_iiii_param_1];
	ld.param.u64 	%rd3, [_Z8update_pPPdS0_S0_iiii_param_2];
	ld.param.u32 	%r3, [_Z8update_pPPdS0_S0_iiii_param_3];
	ld.param.u32 	%r4, [_Z8update_pPPdS0_S0_iiii_param_4];
	ld.param.u32 	%r6, [_Z8update_pPPdS0_S0_iiii_param_5];
	ld.param.u32 	%r5, [_Z8update_pPPdS0_S0_iiii_param_6];
	mov.u32 	%r8, %ctaid.x;
	mov.u32 	%r9, %ntid.x;
	mov.u32 	%r10, %tid.x;
	mad.lo.s32 	%r11, %r8, %r9, %r10;
	div.s32 	%r12, %r11, %r6;
	rem.s32 	%r2, %r11, %r5;
	setp.lt.s32 	%p1, %r12, 1;
	add.s32 	%r13, %r6, -1;
	setp.ge.s32 	%p2, %r12, %r13;
	or.pred  	%p3, %p1, %p2;
	@%p3 bra 	$L__BB2_3;
	setp.lt.s32 	%p4, %r2, 1;
	add.s32 	%r14, %r5, -1;
	setp.ge.s32 	%p5, %r2, %r14;
	or.pred  	%p6, %p4, %p5;
	@%p6 bra 	$L__BB2_3;
	cvta.to.global.u64 	%rd4, %rd2;
	mul.lo.s32 	%r15, %r3, %r3;
	cvt.rn.f64.u32 	%fd1, %r15;
	mul.wide.u32 	%rd5, %r12, 8;
	add.s64 	%rd6, %rd4, %rd5;
	ld.global.u64 	%rd7, [%rd6];
	cvta.to.global.u64 	%rd8, %rd7;
	mul.wide.u32 	%rd9, %r2, 8;
	add.s64 	%rd10, %rd8, %rd9;
	ld.global.f64 	%fd2, [%rd10+8];
	add.s32 	%r16, %r2, -1;
	mul.wide.u32 	%rd11, %r16, 8;
	add.s64 	%rd12, %rd8, %rd11;
	ld.global.f64 	%fd3, [%rd12];
	add.f64 	%fd4, %fd2, %fd3;
	mul.lo.s32 	%r17, %r4, %r4;
	cvt.rn.f64.u32 	%fd5, %r17;
	ld.global.u64 	%rd13, [%rd6+8];
	cvta.to.global.u64 	%rd14, %rd13;
	add.s64 	%rd15, %rd14, %rd9;
	ld.global.f64 	%fd6, [%rd15];
	add.s32 	%r18, %r12, -1;
	mul.wide.u32 	%rd16, %r18, 8;
	add.s64 	%rd17, %rd4, %rd16;
	ld.global.u64 	%rd18, [%rd17];
	cvta.to.global.u64 	%rd19, %rd18;
	add.s64 	%rd20, %rd19, %rd9;
	ld.global.f64 	%fd7, [%rd20];
	add.f64 	%fd8, %fd6, %fd7;
	mul.f64 	%fd9, %fd8, %fd5;
	fma.rn.f64 	%fd10, %fd4, %fd1, %fd9;
	cvta.to.global.u64 	%rd21, %rd3;
	add.s64 	%rd22, %rd21, %rd5;
	ld.global.u64 	%rd23, [%rd22];
	cvta.to.global.u64 	%rd24, %rd23;
	add.s64 	%rd25, %rd24, %rd9;
	ld.global.f64 	%fd11, [%rd25];
	cvt.rn.f64.s32 	%fd12, %r4;
	mul.f64 	%fd13, %fd11, %fd12;
	mul.f64 	%fd14, %fd13, %fd12;
	cvt.rn.f64.s32 	%fd15, %r3;
	mul.f64 	%fd16, %fd14, %fd15;
	mul.f64 	%fd17, %fd16, %fd15;
	sub.f64 	%fd18, %fd10, %fd17;
	add.s32 	%r19, %r17, %r15;
	shl.b32 	%r20, %r19, 1;
	cvt.rn.f64.u32 	%fd19, %r20;
	div.rn.f64 	%fd20, %fd18, %fd19;
	cvta.to.global.u64 	%rd26, %rd1;
	add.s64 	%rd27, %rd26, %rd5;
	ld.global.u64 	%rd28, [%rd27];
	cvta.to.global.u64 	%rd29, %rd28;
	add.s64 	%rd30, %rd29, %rd9;
	st.global.f64 	[%rd30], %fd20;
$L__BB2_3:
	ret;

}
	// .globl	_Z12boundary_p_yPPdii
.visible .entry _Z12boundary_p_yPPdii(
	.param .u64 .ptr .align 1 _Z12boundary_p_yPPdii_param_0,
	.param .u32 _Z12boundary_p_yPPdii_param_1,
	.param .u32 _Z12boundary_p_yPPdii_param_2
)
{
	.reg .pred 	%p<2>;
	.reg .b32 	%r<7>;
	.reg .b64 	%rd<11>;
	.reg .b64 	%fd<3>;

	ld.param.u64 	%rd1, [_Z12boundary_p_yPPdii_param_0];
	ld.param.u32 	%r3, [_Z12boundary_p_yPPdii_param_1];
	ld.param.u32 	%r2, [_Z12boundary_p_yPPdii_param_2];
	mov.u32 	%r4, %ctaid.x;
	mov.u32 	%r5, %ntid.x;
	mov.u32 	%r6, %tid.x;
	mad.lo.s32 	%r1, %r4, %r5, %r6;
	setp.ge.s32 	%p1, %r1, %r3;
	@%p1 bra 	$L__BB3_2;
	cvta.to.global.u64 	%rd2, %rd1;
	mul.wide.s32 	%rd3, %r1, 8;
	add.s64 	%rd4, %rd2, %rd3;
	ld.global.u64 	%rd5, [%rd4];
	cvta.to.global.u64 	%rd6, %rd5;
	mul.wide.s32 	%rd7, %r2, 8;
	add.s64 	%rd8, %rd6, %rd7;
	ld.global.f64 	%fd1, [%rd8+-16];
	st.global.f64 	[%rd8+-8], %fd1;
	ld.global.u64 	%rd9, [%rd4];
	cvta.to.global.u64 	%rd10, %rd9;
	ld.global.f64 	%fd2, [%rd10+8];
	st.global.f64 	[%rd10], %fd2;
$L__BB3_2:
	ret;

}
	// .globl	_Z12boundary_p_xPPdii
.visible .entry _Z12boundary_p_xPPdii(
	.param .u64 .ptr .align 1 _Z12boundary_p_xPPdii_param_0,
	.param .u32 _Z12boundary_p_xPPdii_param_1,
	.param .u32 _Z12boundary_p_xPPdii_param_2
)
{
	.reg .pred 	%p<2>;
	.reg .b32 	%r<7>;
	.reg .b64 	%rd<16>;
	.reg .b64 	%fd<2>;

	ld.param.u64 	%rd1, [_Z12boundary_p_xPPdii_param_0];
	ld.param.u32 	%r2, [_Z12boundary_p_xPPdii_param_1];
	ld.param.u32 	%r3, [_Z12boundary_p_xPPdii_param_2];
	mov.u32 	%r4, %ctaid.x;
	mov.u32 	%r5, %ntid.x;
	mov.u32 	%r6, %tid.x;
	mad.lo.s32 	%r1, %r4, %r5, %r6;
	setp.ge.s32 	%p1, %r1, %r3;
	@%p1 bra 	$L__BB4_2;
	cvta.to.global.u64 	%rd2, %rd1;
	ld.global.u64 	%rd3, [%rd2+8];
	cvta.to.global.u64 	%rd4, %rd3;
	mul.wide.s32 	%rd5, %r1, 8;
	add.s64 	%rd6, %rd4, %rd5;
	ld.global.f64 	%fd1, [%rd6];
	ld.global.u64 	%rd7, [%rd2];
	cvta.to.global.u64 	%rd8, %rd7;
	add.s64 	%rd9, %rd8, %rd5;
	st.global.f64 	[%rd9], %fd1;
	mul.wide.s32 	%rd10, %r2, 8;
	add.s64 	%rd11, %rd2, %rd10;
	ld.global.u64 	%rd12, [%rd11+-8];
	cvta.to.global.u64 	%rd13, %rd12;
	add.s64 	%rd14, %rd13, %rd5;
	mov.b64 	%rd15, 0;
	st.global.u64 	[%rd14], %rd15;
$L__BB4_2:
	ret;

}


// ===== COMPILED SASS (sm_100) =====

	.target	sm_100

	.elftype	@"ET_EXEC"


//--------------------- .note.nv.tkinfo           --------------------------
	.section	.note.nv.tkinfo,"",@"SHT_NOTE"
	.sectionflags	@"SHF_NOTE_NV_TKINFO"
	.tkinfo
        /*0018*/ 	.word	0x00000002
        /*0030*/ 	.string	""
        /*0030*/ 	.string	"ptxas"
        /*0030*/ 	.string	"Cuda compilation tools, release 13.0, V13.0.88"
        /*0030*/ 	.string	"Build cuda_13.0.r13.0/compiler.36424714_0"
        /*0030*/ 	.string	"-arch sm_100 -m 64 "



//--------------------- .note.nv.cuinfo           --------------------------
	.section	.note.nv.cuinfo,"",@"SHT_NOTE"
	.sectionflags	@"SHF_NOTE_NV_CUINFO"
        /*0018*/ 	.short	0x0002
        /*001a*/ 	.short	0x0064
        /*001c*/ 	.short	0x0082
	.zero		2


//--------------------- .nv.info                  --------------------------
	.section	.nv.info,"",@"SHT_CUDA_INFO"
	.align	4


	//----- nvinfo : EIATTR_REGCOUNT
	.align		4
        /*0000*/ 	.byte	0x04, 0x2f
        /*0002*/ 	.short	(.L_1 - .L_0)
	.align		4
.L_0:
        /*0004*/ 	.word	index@(_Z10init_zerosPPdii)
        /*0008*/ 	.word	0x0000000e


	//----- nvinfo : EIATTR_FRAME_SIZE
	.align		4
.L_1:
        /*000c*/ 	.byte	0x04, 0x11
        /*000e*/ 	.short	(.L_3 - .L_2)
	.align		4
.L_2:
        /*0010*/ 	.word	index@(_Z10init_zerosPPdii)
        /*0014*/ 	.word	0x00000000


	//----- nvinfo : EIATTR_REGCOUNT
	.align		4
.L_3:
        /*0018*/ 	.byte	0x04, 0x2f
        /*001a*/ 	.short	(.L_5 - .L_4)
	.align		4
.L_4:
        /*001c*/ 	.word	index@(_Z9copy_p_pnPPdS0_ii)
        /*0020*/ 	.word	0x00000010


	//----- nvinfo : EIATTR_FRAME_SIZE
	.align		4
.L_5:
        /*0024*/ 	.byte	0x04, 0x11
        /*0026*/ 	.short	(.L_7 - .L_6)
	.align		4
.L_6:
        /*0028*/ 	.word	index@(_Z9copy_p_pnPPdS0_ii)
        /*002c*/ 	.word	0x00000000


	//----- nvinfo : EIATTR_REGCOUNT
	.align		4
.L_7:
        /*0030*/ 	.byte	0x04, 0x2f
        /*0032*/ 	.short	(.L_9 - .L_8)
	.align		4
.L_8:
        /*0034*/ 	.word	index@(_Z8update_pPPdS0_S0_iiii)
        /*0038*/ 	.word	0x0000001c


	//----- nvinfo : EIATTR_FRAME_SIZE
	.align		4
.L_9:
        /*003c*/ 	.byte	0x04, 0x11
        /*003e*/ 	.short	(.L_11 - .L_10)
	.align		4
.L_10:
        /*0040*/ 	.word	index@($__internal_0_$__cuda_sm20_div_rn_f64_full)
        /*0044*/ 	.word	0x00000000


	//----- nvinfo : EIATTR_FRAME_SIZE
	.align		4
.L_11:
        /*0048*/ 	.byte	0x04, 0x11
        /*004a*/ 	.short	(.L_13 - .L_12)
	.align		4
.L_12:
        /*004c*/ 	.word	index@(_Z8update_pPPdS0_S0_iiii)
        /*0050*/ 	.word	0x00000000


	//----- nvinfo : EIATTR_REGCOUNT
	.align		4
.L_13:
        /*0054*/ 	.byte	0x04, 0x2f
        /*0056*/ 	.short	(.L_15 - .L_14)
	.align		4
.L_14:
        /*0058*/ 	.word	index@(_Z12boundary_p_yPPdii)
        /*005c*/ 	.word	0x0000000e


	//----- nvinfo : EIATTR_FRAME_SIZE
	.align		4
.L_15:
        /*0060*/ 	.byte	0x04, 0x11
        /*0062*/ 	.short	(.L_17 - .L_16)
	.align		4
.L_16:
        /*0064*/ 	.word	index@(_Z12boundary_p_yPPdii)
        /*0068*/ 	.word	0x00000000


	//----- nvinfo : EIATTR_REGCOUNT
	.align		4
.L_17:
        /*006c*/ 	.byte	0x04, 0x2f
        /*006e*/ 	.short	(.L_19 - .L_18)
	.align		4
.L_18:
        /*0070*/ 	.word	index@(_Z12boundary_p_xPPdii)
        /*0074*/ 	.word	0x00000010


	//----- nvinfo : EIATTR_FRAME_SIZE
	.align		4
.L_19:
        /*0078*/ 	.byte	0x04, 0x11
        /*007a*/ 	.short	(.L_21 - .L_20)
	.align		4
.L_20:
        /*007c*/ 	.word	index@(_Z12boundary_p_xPPdii)
        /*0080*/ 	.word	0x00000000


	//----- nvinfo : EIATTR_MIN_STACK_SIZE
	.align		4
.L_21:
        /*0084*/ 	.byte	0x04, 0x12
        /*0086*/ 	.short	(.L_23 - .L_22)
	.align		4
.L_22:
        /*0088*/ 	.word	index@(_Z12boundary_p_xPPdii)
        /*008c*/ 	.word	0x00000000


	//----- nvinfo : EIATTR_MIN_STACK_SIZE
	.align		4
.L_23:
        /*0090*/ 	.byte	0x04, 0x12
        /*0092*/ 	.short	(.L_25 - .L_24)
	.align		4
.L_24:
        /*0094*/ 	.word	index@(_Z12boundary_p_yPPdii)
        /*0098*/ 	.word	0x00000000


	//----- nvinfo : EIATTR_MIN_STACK_SIZE
	.align		4
.L_25:
        /*009c*/ 	.byte	0x04, 0x12
        /*009e*/ 	.short	(.L_27 - .L_26)
	.align		4
.L_26:
        /*00a0*/ 	.word	index@(_Z8update_pPPdS0_S0_iiii)
        /*00a4*/ 	.word	0x00000000


	//----- nvinfo : EIATTR_MIN_STACK_SIZE
	.align		4
.L_27:
        /*00a8*/ 	.byte	0x04, 0x12
        /*00aa*/ 	.short	(.L_29 - .L_28)
	.align		4
.L_28:
        /*00ac*/ 	.word	index@(_Z9copy_p_pnPPdS0_ii)
        /*00b0*/ 	.word	0x00000000


	//----- nvinfo : EIATTR_MIN_STACK_SIZE
	.align		4
.L_29:
        /*00b4*/ 	.byte	0x04, 0x12
        /*00b6*/ 	.short	(.L_31 - .L_30)
	.align		4
.L_30:
        /*00b8*/ 	.word	index@(_Z10init_zerosPPdii)
        /*00bc*/ 	.word	0x00000000
.L_31:


//--------------------- .nv.compat                --------------------------
	.section	.nv.compat,"",@"SHT_CUDA_COMPAT_INFO"
	.align	4
        /*0000*/ 	.byte	0x02, 0x09, 0x00, 0x00, 0x02, 0x02, 0x01, 0x00, 0x02, 0x05, 0x05, 0x00, 0x03, 0x07, 0x01, 0x01
        /*0010*/ 	.byte	0x02, 0x03, 0x00, 0x00, 0x02, 0x06, 0x01, 0x00, 0x04, 0x0b, 0x08, 0x00, 0x01, 0x00, 0x00, 0x00
        /*0020*/ 	.byte	0x00, 0x00, 0x00, 0x00


//--------------------- .nv.info._Z12boundary_p_xPPdii --------------------------
	.section	.nv.info._Z12boundary_p_xPPdii,"",@"SHT_CUDA_INFO"
	.sectionflags	@""
	.align	4


	//----- nvinfo : EIATTR_CUDA_API_VERSION
	.align		4
        /*0000*/ 	.byte	0x04, 0x37
        /*0002*/ 	.short	(.L_33 - .L_32)
.L_32:
        /*0004*/ 	.word	0x00000082


	//----- nvinfo : EIATTR_KPARAM_INFO
	.align		4
.L_33:
        /*0008*/ 	.byte	0x04, 0x17
        /*000a*/ 	.short	(.L_35 - .L_34)
.L_34:
        /*000c*/ 	.word	0x00000000
        /*0010*/ 	.short	0x0002
        /*0012*/ 	.short	0x000c
        /*0014*/ 	.byte	0x00, 0xf0, 0x11, 0x00


	//----- nvinfo : EIATTR_KPARAM_INFO
	.align		4
.L_35:
        /*0018*/ 	.byte	0x04, 0x17
        /*001a*/ 	.short	(.L_37 - .L_36)
.L_36:
        /*001c*/ 	.word	0x00000000
        /*0020*/ 	.short	0x0001
        /*0022*/ 	.short	0x0008
        /*0024*/ 	.byte	0x00, 0xf0, 0x11, 0x00


	//----- nvinfo : EIATTR_KPARAM_INFO
	.align		4
.L_37:
        /*0028*/ 	.byte	0x04, 0x17
        /*002a*/ 	.short	(.L_39 - .L_38)
.L_38:
        /*002c*/ 	.word	0x00000000
        /*0030*/ 	.short	0x0000
        /*0032*/ 	.short	0x0000
        /*0034*/ 	.byte	0x00, 0xf5, 0x21, 0x00


	//----- nvinfo : EIATTR_SPARSE_MMA_MASK
	.align		4
.L_39:
        /*0038*/ 	.byte	0x03, 0x50
        /*003a*/ 	.short	0x0000


	//----- nvinfo : EIATTR_MAXREG_COUNT
	.align		4
        /*003c*/ 	.byte	0x03, 0x1b
        /*003e*/ 	.short	0x00ff


	//----- nvinfo : EIATTR_MERCURY_ISA_VERSION
	.align		4
        /*0040*/ 	.byte	0x03, 0x5f
        /*0042*/ 	.short	0x0101


	//----- nvinfo : EIATTR_VRC_CTA_INIT_COUNT
	.align		4
        /*0044*/ 	.byte	0x02, 0x4a
	.zero		1
	.zero		1


	//----- nvinfo : EIATTR_EXIT_INSTR_OFFSETS
	.align		4
        /*0048*/ 	.byte	0x04, 0x1c
        /*004a*/ 	.short	(.L_41 - .L_40)


	//   ....[0]....
.L_40:
        /*004c*/ 	.word	0x00000070


	//   ....[1]....
        /*0050*/ 	.word	0x00000160


	//----- nvinfo : EIATTR_CBANK_PARAM_SIZE
	.align		4
.L_41:
        /*0054*/ 	.byte	0x03, 0x19
        /*0056*/ 	.short	0x0010


	//----- nvinfo : EIATTR_PARAM_CBANK
	.align		4
        /*0058*/ 	.byte	0x04, 0x0a
        /*005a*/ 	.short	(.L_43 - .L_42)
	.align		4
.L_42:
        /*005c*/ 	.word	index@(.nv.constant0._Z12boundary_p_xPPdii)
        /*0060*/ 	.short	0x0380
        /*0062*/ 	.short	0x0010


	//----- nvinfo : EIATTR_SW_WAR
	.align		4
.L_43:
        /*0064*/ 	.byte	0x04, 0x36
        /*0066*/ 	.short	(.L_45 - .L_44)
.L_44:
        /*0068*/ 	.word	0x00000008
.L_45:


//--------------------- .nv.info._Z12boundary_p_yPPdii --------------------------
	.section	.nv.info._Z12boundary_p_yPPdii,"",@"SHT_CUDA_INFO"
	.sectionflags	@""
	.align	4


	//----- nvinfo : EIATTR_CUDA_API_VERSION
	.align		4
        /*0000*/ 	.byte	0x04, 0x37
        /*0002*/ 	.short	(.L_47 - .L_46)
.L_46:
        /*0004*/ 	.word	0x00000082


	//----- nvinfo : EIATTR_KPARAM_INFO
	.align		4
.L_47:
        /*0008*/ 	.byte	0x04, 0x17
        /*000a*/ 	.short	(.L_49 - .L_48)
.L_48:
        /*000c*/ 	.word	0x00000000
        /*0010*/ 	.short	0x0002
        /*0012*/ 	.short	0x000c
        /*0014*/ 	.byte	0x00, 0xf0, 0x11, 0x00


	//----- nvinfo : EIATTR_KPARAM_INFO
	.align		4
.L_49:
        /*0018*/ 	.byte	0x04, 0x17
        /*001a*/ 	.short	(.L_51 - .L_50)
.L_50:
        /*001c*/ 	.word	0x00000000
        /*0020*/ 	.short	0x0001
        /*0022*/ 	.short	0x0008
        /*0024*/ 	.byte	0x00, 0xf0, 0x11, 0x00


	//----- nvinfo : EIATTR_KPARAM_INFO
	.align		4
.L_51:
        /*0028*/ 	.byte	0x04, 0x17
        /*002a*/ 	.short	(.L_53 - .L_52)
.L_52:
        /*002c*/ 	.word	0x00000000
        /*0030*/ 	.short	0x0000
        /*0032*/ 	.short	0x0000
        /*0034*/ 	.byte	0x00, 0xf5, 0x21, 0x00


	//----- nvinfo : EIATTR_SPARSE_MMA_MASK
	.align		4
.L_53:
        /*0038*/ 	.byte	0x03, 0x50
        /*003a*/ 	.short	0x0000


	//----- nvinfo : EIATTR_MAXREG_COUNT
	.align		4
        /*003c*/ 	.byte	0x03, 0x1b
        /*003e*/ 	.short	0x00ff


	//----- nvinfo : EIATTR_MERCURY_ISA_VERSION
	.align		4
        /*0040*/ 	.byte	0x03, 0x5f
        /*0042*/ 	.short	0x0101


	//----- nvinfo : EIATTR_VRC_CTA_INIT_COUNT
	.align		4
        /*0044*/ 	.byte	0x02, 0x4a
	.zero		1
	.zero		1


	//----- nvinfo : EIATTR_EXIT_INSTR_OFFSETS
	.align		4
        /*0048*/ 	.byte	0x04, 0x1c
        /*004a*/ 	.short	(.L_55 - .L_54)


	//   ....[0]....
.L_54:
        /*004c*/ 	.word	0x00000070


	//   ....[1]....
        /*0050*/ 	.word	0x00000130


	//----- nvinfo : EIATTR_CBANK_PARAM_SIZE
	.align		4
.L_55:
        /*0054*/ 	.byte	0x03, 0x19
        /*0056*/ 	.short	0x0010


	//----- nvinfo : EIATTR_PARAM_CBANK
	.align		4
        /*0058*/ 	.byte	0x04, 0x0a
        /*005a*/ 	.short	(.L_57 - .L_56)
	.align		4
.L_56:
        /*005c*/ 	.word	index@(.nv.constant0._Z12boundary_p_yPPdii)
        /*0060*/ 	.short	0x0380
        /*0062*/ 	.short	0x0010


	//----- nvinfo : EIATTR_SW_WAR
	.align		4
.L_57:
        /*0064*/ 	.byte	0x04, 0x36
        /*0066*/ 	.short	(.L_59 - .L_58)
.L_58:
        /*0068*/ 	.word	0x00000008
.L_59:


//--------------------- .nv.info._Z8update_pPPdS0_S0_iiii --------------------------
	.section	.nv.info._Z8update_pPPdS0_S0_iiii,"",@"SHT_CUDA_INFO"
	.sectionflags	@""
	.align	4


	//----- nvinfo : EIATTR_CUDA_API_VERSION
	.align		4
        /*0000*/ 	.byte	0x04, 0x37
        /*0002*/ 	.short	(.L_61 - .L_60)
.L_60:
        /*0004*/ 	.word	0x00000082


	//----- nvinfo : EIATTR_KPARAM_INFO
	.align		4
.L_61:
        /*0008*/ 	.byte	0x04, 0x17
        /*000a*/ 	.short	(.L_63 - .L_62)
.L_62:
        /*000c*/ 	.word	0x00000000
        /*0010*/ 	.short	0x0006
        /*0012*/ 	.short	0x0024
        /*0014*/ 	.byte	0x00, 0xf0, 0x11, 0x00


	//----- nvinfo : EIATTR_KPARAM_INFO
	.align		4
.L_63:
        /*0018*/ 	.byte	0x04, 0x17
        /*001a*/ 	.short	(.L_65 - .L_64)
.L_64:
        /*001c*/ 	.word	0x00000000
        /*0020*/ 	.short	0x0005
        /*0022*/ 	.short	0x0020
        /*0024*/ 	.byte	0x00, 0xf0, 0x11, 0x00


	//----- nvinfo : EIATTR_KPARAM_INFO
	.align		4
.L_65:
        /*0028*/ 	.byte	0x04, 0x17
        /*002a*/ 	.short	(.L_67 - .L_66)
.L_66:
        /*002c*/ 	.word	0x00000000
        /*0030*/ 	.short	0x0004
        /*0032*/ 	.short	0x001c
        /*0034*/ 	.byte	0x00, 0xf0, 0x11, 0x00


	//----- nvinfo : EIATTR_KPARAM_INFO
	.align		4
.L_67:
        /*0038*/ 	.byte	0x04, 0x17
        /*003a*/ 	.short	(.L_69 - .L_68)
.L_68:
        /*003c*/ 	.word	0x00000000
        /*0040*/ 	.short	0x0003
        /*0042*/ 	.short	0x0018
        /*0044*/ 	.byte	0x00, 0xf0, 0x11, 0x00


	//----- nvinfo : EIATTR_KPARAM_INFO
	.align		4
.L_69:
        /*0048*/ 	.byte	0x04, 0x17
        /*004a*/ 	.short	(.L_71 - .L_70)
.L_70:
        /*004c*/ 	.word	0x00000000
        /*0050*/ 	.short	0x0002
        /*0052*/ 	.short	0x0010
        /*0054*/ 	.byte	0x00, 0xf5, 0x21, 0x00


	//----- nvinfo : EIATTR_KPARAM_INFO
	.align		4
.L_71:
        /*0058*/ 	.byte	0x04, 0x17
        /*005a*/ 	.short	(.L_73 - .L_72)
.L_72:
        /*005c*/ 	.word	0x00000000
        /*0060*/ 	.short	0x0001
        /*0062*/ 	.short	0x0008
        /*0064*/ 	.byte	0x00, 0xf5, 0x21, 0x00


	//----- nvinfo : EIATTR_KPARAM_INFO
	.align		4
.L_73:
        /*0068*/ 	.byte	0x04, 0x17
        /*006a*/ 	.short	(.L_75 - .L_74)
.L_74:
        /*006c*/ 	.word	0x00000000
        /*0070*/ 	.short	0x0000
        /*0072*/ 	.short	0x0000
        /*0074*/ 	.byte	0x00, 0xf5, 0x21, 0x00


	//----- nvinfo : EIATTR_SPARSE_MMA_MASK
	.align		4
.L_75:
        /*0078*/ 	.byte	0x03, 0x50
        /*007a*/ 	.short	0x0000


	//----- nvinfo : EIATTR_MAXREG_COUNT
	.align		4
        /*007c*/ 	.byte	0x03, 0x1b
        /*007e*/ 	.short	0x00ff


	//----- nvinfo : EIATTR_MERCURY_ISA_VERSION
	.align		4
        /*0080*/ 	.byte	0x03, 0x5f
        /*0082*/ 	.short	0x0101


	//----- nvinfo : EIATTR_VRC_CTA_INIT_COUNT
	.align		4
        /*0084*/ 	.byte	0x02, 0x4a
	.zero		1
	.zero		1


	//----- nvinfo : EIATTR_EXIT_INSTR_OFFSETS
	.align		4
        /*0088*/ 	.byte	0x04, 0x1c
        /*008a*/ 	.short	(.L_77 - .L_76)


	//   ....[0]....
.L_76:
        /*008c*/ 	.word	0x00000370


	//   ....[1]....
        /*0090*/ 	.word	0x000003b0


	//   ....[2]....
        /*0094*/ 	.word	0x000007b0


	//----- nvinfo : EIATTR_CRS_STACK_SIZE
	.align		4
.L_77:
        /*0098*/ 	.byte	0x04, 0x1e
        /*009a*/ 	.short	(.L_79 - .L_78)
.L_78:
        /*009c*/ 	.word	0x00000000


	//----- nvinfo : EIATTR_CBANK_PARAM_SIZE
	.align		4
.L_79:
        /*00a0*/ 	.byte	0x03, 0x19
        /*00a2*/ 	.short	0x0028


	//----- nvinfo : EIATTR_PARAM_CBANK
	.align		4
        /*00a4*/ 	.byte	0x04, 0x0a
        /*00a6*/ 	.short	(.L_81 - .L_80)
	.align		4
.L_80:
        /*00a8*/ 	.word	index@(.nv.constant0._Z8update_pPPdS0_S0_iiii)
        /*00ac*/ 	.short	0x0380
        /*00ae*/ 	.short	0x0028


	//----- nvinfo : EIATTR_SW_WAR
	.align		4
.L_81:
        /*00b0*/ 	.byte	0x04, 0x36
        /*00b2*/ 	.short	(.L_83 - .L_82)
.L_82:
        /*00b4*/ 	.word	0x00000008
.L_83:


//--------------------- .nv.info._Z9copy_p_pnPPdS0_ii --------------------------
	.section	.nv.info._Z9copy_p_pnPPdS0_ii,"",@"SHT_CUDA_INFO"
	.sectionflags	@""
	.align	4


	//----- nvinfo : EIATTR_CUDA_API_VERSION
	.align		4
        /*0000*/ 	.byte	0x04, 0x37
        /*0002*/ 	.short	(.L_85 - .L_84)
.L_84:
        /*0004*/ 	.word	0x00000082


	//----- nvinfo : EIATTR_KPARAM_INFO
	.align		4
.L_85:
        /*0008*/ 	.byte	0x04, 0x17
        /*000a*/ 	.short	(.L_87 - .L_86)
.L_86:
        /*000c*/ 	.word	0x00000000
        /*0010*/ 	.short	0x0003
        /*0012*/ 	.short	0x0014
        /*0014*/ 	.byte	0x00, 0xf0, 0x11, 0x00


	//----- nvinfo : EIATTR_KPARAM_INFO
	.align		4
.L_87:
        /*0018*/ 	.byte	0x04, 0x17
        /*001a*/ 	.short	(.L_89 - .L_88)
.L_88:
        /*001c*/ 	.word	0x00000000
        /*0020*/ 	.short	0x0002
        /*0022*/ 	.short	0x0010
        /*0024*/ 	.byte	0x00, 0xf0, 0x11, 0x00


	//----- nvinfo : EIATTR_KPARAM_INFO
	.align		4
.L_89:
        /*0028*/ 	.byte	0x04, 0x17
        /*002a*/ 	.short	(.L_91 - .L_90)
.L_90:
        /*002c*/ 	.word	0x00000000
        /*0030*/ 	.short	0x0001
        /*0032*/ 	.short	0x0008
        /*0034*/ 	.byte	0x00, 0xf5, 0x21, 0x00


	//----- nvinfo : EIATTR_KPARAM_INFO
	.align		4
.L_91:
        /*0038*/ 	.byte	0x04, 0x17
        /*003a*/ 	.short	(.L_93 - .L_92)
.L_92:
        /*003c*/ 	.word	0x00000000
        /*0040*/ 	.short	0x0000
        /*0042*/ 	.short	0x0000
        /*0044*/ 	.byte	0x00, 0xf5, 0x21, 0x00


	//----- nvinfo : EIATTR_SPARSE_MMA_MASK
	.align		4
.L_93:
        /*0048*/ 	.byte	0x03, 0x50
        /*004a*/ 	.short	0x0000


	//----- nvinfo : EIATTR_MAXREG_COUNT
	.align		4
        /*004c*/ 	.byte	0x03, 0x1b
        /*004e*/ 	.short	0x00ff


	//----- nvinfo : EIATTR_MERCURY_ISA_VERSION
	.align		4
        /*0050*/ 	.byte	0x03, 0x5f
        /*0052*/ 	.short	0x0101


	//----- nvinfo : EIATTR_VRC_CTA_INIT_COUNT
	.align		4
        /*0054*/ 	.byte	0x02, 0x4a
	.zero		1
	.zero		1


	//----- nvinfo : EIATTR_EXIT_INSTR_OFFSETS
	.align		4
        /*0058*/ 	.byte	0x04, 0x1c
        /*005a*/ 	.short	(.L_95 - .L_94)


	//   ....[0]....
.L_94:
        /*005c*/ 	.word	0x00000360


	//   ....[1]....
        /*0060*/ 	.word	0x000003a0


	//   ....[2]....
        /*0064*/ 	.word	0x00000460


	//----- nvinfo : EIATTR_CBANK_PARAM_SIZE
	.align		4
.L_95:
        /*0068*/ 	.byte	0x03, 0x19
        /*006a*/ 	.short	0x0018


	//----- nvinfo : EIATTR_PARAM_CBANK
	.align		4
        /*006c*/ 	.byte	0x04, 0x0a
        /*006e*/ 	.short	(.L_97 - .L_96)
	.align		4
.L_96:
        /*0070*/ 	.word	index@(.nv.constant0._Z9copy_p_pnPPdS0_ii)
        /*0074*/ 	.short	0x0380
        /*0076*/ 	.short	0x0018


	//----- nvinfo : EIATTR_SW_WAR
	.align		4
.L_97:
        /*0078*/ 	.byte	0x04, 0x36
        /*007a*/ 	.short	(.L_99 - .L_98)
.L_98:
        /*007c*/ 	.word	0x00000008
.L_99:


//--------------------- .nv.info._Z10init_zerosPPdii --------------------------
	.section	.nv.info._Z10init_zerosPPdii,"",@"SHT_CUDA_INFO"
	.sectionflags	@""
	.align	4


	//----- nvinfo : EIATTR_CUDA_API_VERSION
	.align		4
        /*0000*/ 	.byte	0x04, 0x37
        /*0002*/ 	.short	(.L_101 - .L_100)
.L_100:
        /*0004*/ 	.word	0x00000082


	//----- nvinfo : EIATTR_KPARAM_INFO
	.align		4
.L_101:
        /*0008*/ 	.byte	0x04, 0x17
        /*000a*/ 	.short	(.L_103 - .L_102)
.L_102:
        /*000c*/ 	.word	0x00000000
        /*0010*/ 	.short	0x0002
        /*0012*/ 	.short	0x000c
        /*0014*/ 	.byte	0x00, 0xf0, 0x11, 0x00


	//----- nvinfo : EIATTR_KPARAM_INFO
	.align		4
.L_103:
        /*0018*/ 	.byte	0x04, 0x17
        /*001a*/ 	.short	(.L_105 - .L_104)
.L_104:
        /*001c*/ 	.word	0x00000000
        /*0020*/ 	.short	0x0001
        /*0022*/ 	.short	0x0008
        /*0024*/ 	.byte	0x00, 0xf0, 0x11, 0x00


	//----- nvinfo : EIATTR_KPARAM_INFO
	.align		4
.L_105:
        /*0028*/ 	.byte	0x04, 0x17
        /*002a*/ 	.short	(.L_107 - .L_106)
.L_106:
        /*002c*/ 	.word	0x00000000
        /*0030*/ 	.short	0x0000
        /*0032*/ 	.short	0x0000
        /*0034*/ 	.byte	0x00, 0xf5, 0x21, 0x00


	//----- nvinfo : EIATTR_SPARSE_MMA_MASK
	.align		4
.L_107:
        /*0038*/ 	.byte	0x03, 0x50
        /*003a*/ 	.short	0x0000


	//----- nvinfo : EIATTR_MAXREG_COUNT
	.align		4
        /*003c*/ 	.byte	0x03, 0x1b
        /*003e*/ 	.short	0x00ff


	//----- nvinfo : EIATTR_MERCURY_ISA_VERSION
	.align		4
        /*0040*/ 	.byte	0x03, 0x5f
        /*0042*/ 	.short	0x0101


	//----- nvinfo : EIATTR_VRC_CTA_INIT_COUNT
	.align		4
        /*0044*/ 	.byte	0x02, 0x4a
	.zero		1
	.zero		1


	//----- nvinfo : EIATTR_EXIT_INSTR_OFFSETS
	.align		4
        /*0048*/ 	.byte	0x04, 0x1c
        /*004a*/ 	.short	(.L_109 - .L_108)


	//   ....[0]....
.L_108:
        /*004c*/ 	.word	0x00000210


	//   ....[1]....
        /*0050*/ 	.word	0x000003c0


	//----- nvinfo : EIATTR_CBANK_PARAM_SIZE
	.align		4
.L_109:
        /*0054*/ 	.byte	0x03, 0x19
        /*0056*/ 	.short	0x0010


	//----- nvinfo : EIATTR_PARAM_CBANK
	.align		4
        /*0058*/ 	.byte	0x04, 0x0a
        /*005a*/ 	.short	(.L_111 - .L_110)
	.align		4
.L_110:
        /*005c*/ 	.word	index@(.nv.constant0._Z10init_zerosPPdii)
        /*0060*/ 	.short	0x0380
        /*0062*/ 	.short	0x0010


	//----- nvinfo : EIATTR_SW_WAR
	.align		4
.L_111:
        /*0064*/ 	.byte	0x04, 0x36
        /*0066*/ 	.short	(.L_113 - .L_112)
.L_112:
        /*0068*/ 	.word	0x00000008
.L_113:


//--------------------- .nv.callgraph             --------------------------
	.section	.nv.callgraph,"",@"SHT_CUDA_CALLGRAPH"
	.align	4
	.sectionentsize	8
	.align		4
        /*0000*/ 	.word	0x00000000
	.align		4
        /*0004*/ 	.word	0xffffffff
	.align		4
        /*0008*/ 	.word	0x00000000
	.align		4
        /*000c*/ 	.word	0xfffffffe
	.align		4
        /*0010*/ 	.word	0x00000000
	.align		4
        /*0014*/ 	.word	0xfffffffd
	.align		4
        /*0018*/ 	.word	0x00000000
	.align		4
        /*001c*/ 	.word	0xfffffffc


//--------------------- .text._Z12boundary_p_xPPdii --------------------------
	.section	.text._Z12boundary_p_xPPdii,"ax",@progbits
	.align	128
        .global         _Z12boundary_p_xPPdii
        .type           _Z12boundary_p_xPPdii,@function
        .size           _Z12boundary_p_xPPdii,(.L_x_13 - _Z12boundary_p_xPPdii)
        .other          _Z12boundary_p_xPPdii,@"STO_CUDA_ENTRY STV_DEFAULT"
_Z12boundary_p_xPPdii:
.text._Z12boundary_p_xPPdii:
[----:B------:R-:W-:Y:S01]  /*0000*/  LDC R1, c[0x0][0x37c] ;  /* 0x0000df00ff017b82 */ /* 0x000fe20000000800 */
[----:B------:R-:W0:Y:S07]  /*0010*/  S2R R0, SR_TID.X ;  /* 0x0000000000007919 */ /* 0x000e2e0000002100 */
[----:B------:R-:W0:Y:S01]  /*0020*/  S2UR UR4, SR_CTAID.X ;  /* 0x00000000000479c3 */ /* 0x000e220000002500 */
[----:B------:R-:W1:Y:S07]  /*0030*/  LDCU UR5, c[0x0][0x38c] ;  /* 0x00007180ff0577ac */ /* 0x000e6e0008000800 */
[----:B------:R-:W0:Y:S02]  /*0040*/  LDC R9, c[0x0][0x360] ;  /* 0x0000d800ff097b82 */ /* 0x000e240000000800 */
[----:B0-----:R-:W-:-:S05]  /*0050*/  IMAD R9, R9, UR4, R0 ;  /* 0x0000000409097c24 */ /* 0x001fca000f8e0200 */
[----:B-1----:R-:W-:-:S13]  /*0060*/  ISETP.GE.AND P0, PT, R9, UR5, PT ;  /* 0x0000000509007c0c */ /* 0x002fda000bf06270 */
[----:B------:R-:W-:Y:S05]  /*0070*/  @P0 EXIT ;  /* 0x000000000000094d */ /* 0x000fea0003800000 */
[----:B------:R-:W0:Y:S01]  /*0080*/  LDC.64 R10, c[0x0][0x380] ;  /* 0x0000e000ff0a7b82 */ /* 0x000e220000000a00 */
[----:B------:R-:W0:Y:S07]  /*0090*/  LDCU.64 UR4, c[0x0][0x358] ;  /* 0x00006b00ff0477ac */ /* 0x000e2e0008000a00 */
[----:B------:R-:W1:Y:S08]  /*00a0*/  LDC R13, c[0x0][0x388] ;  /* 0x0000e200ff0d7b82 */ /* 0x000e700000000800 */
[----:B------:R-:W1:Y:S01]  /*00b0*/  LDC.64 R6, c[0x0][0x380] ;  /* 0x0000e000ff067b82 */ /* 0x000e620000000a00 */
[----:B0-----:R-:W2:Y:S04]  /*00c0*/  LDG.E.64 R2, desc[UR4][R10.64+0x8] ;  /* 0x000008040a027981 */ /* 0x001ea8000c1e1b00 */
[----:B------:R-:W3:Y:S01]  /*00d0*/  LDG.E.64 R4, desc[UR4][R10.64] ;  /* 0x000000040a047981 */ /* 0x000ee2000c1e1b00 */
[----:B--2---:R-:W-:-:S06]  /*00e0*/  IMAD.WIDE R2, R9, 0x8, R2 ;  /* 0x0000000809027825 */ /* 0x004fcc00078e0202 */
[----:B------:R-:W2:Y:S01]  /*00f0*/  LDG.E.64 R2, desc[UR4][R2.64] ;  /* 0x0000000402027981 */ /* 0x000ea2000c1e1b00 */
[----:B---3--:R-:W-:-:S04]  /*0100*/  IMAD.WIDE R4, R9, 0x8, R4 ;  /* 0x0000000809047825 */ /* 0x008fc800078e0204 */
[----:B-1----:R-:W-:Y:S01]  /*0110*/  IMAD.WIDE R6, R13, 0x8, R6 ;  /* 0x000000080d067825 */ /* 0x002fe200078e0206 */
[----:B--2---:R-:W-:Y:S05]  /*0120*/  STG.E.64 desc[UR4][R4.64], R2 ;  /* 0x0000000204007986 */ /* 0x004fea000c101b04 */
[----:B------:R-:W2:Y:S02]  /*0130*/  LDG.E.64 R6, desc[UR4][R6.64+-0x8] ;  /* 0xfffff80406067981 */ /* 0x000ea4000c1e1b00 */
[----:B--2---:R-:W-:-:S05]  /*0140*/  IMAD.WIDE R8, R9, 0x8, R6 ;  /* 0x0000000809087825 */ /* 0x004fca00078e0206 */
[----:B------:R-:W-:Y:S01]  /*0150*/  STG.E.64 desc[UR4][R8.64], RZ ;  /* 0x000000ff08007986 */ /* 0x000fe2000c101b04 */
[----:B------:R-:W-:Y:S05]  /*0160*/  EXIT ;  /* 0x000000000000794d */ /* 0x000fea0003800000 */
.L_x_0:
[----:B------:R-:W-:-:S00]  /*0170*/  BRA `(.L_x_0) ;  /* 0xfffffffc00fc7947 */ /* 0x000fc0000383ffff */
[----:B------:R-:W-:-:S00]  /*0180*/  NOP ;  /* 0x0000000000007918 */ /* 0x000fc00000000000 */
[----:B------:R-:W-:-:S00]  /*0190*/  NOP ;  /* 0x0000000000007918 */ /* 0x000fc00000000000 */
[----:B------:R-:W-:-:S00]  /*01a0*/  NOP ;  /* 0x0000000000007918 */ /* 0x000fc00000000000 */
[----:B------:R-:W-:-:S00]  /*01b0*/  NOP ;  /* 0x0000000000007918 */ /* 0x000fc00000000000 */
[----:B------:R-:W-:-:S00]  /*01c0*/  NOP ;  /* 0x0000000000007918 */ /* 0x000fc00000000000 */
[----:B------:R-:W-:-:S00]  /*01d0*/  NOP ;  /* 0x0000000000007918 */ /* 0x000fc00000000000 */
[----:B------:R-:W-:-:S00]  /*01e0*/  NOP ;  /* 0x0000000000007918 */ /* 0x000fc00000000000 */
[----:B------:R-:W-:-:S00]  /*01f0*/  NOP ;  /* 0x0000000000007918 */ /* 0x000fc00000000000 */
.L_x_13:


//--------------------- .text._Z12boundary_p_yPPdii --------------------------
	.section	.text._Z12boundary_p_yPPdii,"ax",@progbits
	.align	128
        .global         _Z12boundary_p_yPPdii
        .type           _Z12boundary_p_yPPdii,@function
        .size           _Z12boundary_p_yPPdii,(.L_x_14 - _Z12boundary_p_yPPdii)
        .other          _Z12boundary_p_yPPdii,@"STO_CUDA_ENTRY STV_DEFAULT"
_Z12boundary_p_yPPdii:
.text._Z12boundary_p_yPPdii:
        /* <DEDUP_REMOVED lines=9> */
[----:B------:R-:W1:Y:S07]  /*0090*/  LDCU.64 UR4, c[0x0][0x358] ;  /* 0x00006b00ff0477ac */ /* 0x000e6e0008000a00 */
[----:B------:R-:W2:Y:S01]  /*00a0*/  LDC R7, c[0x0][0x38c] ;  /* 0x0000e300ff077b82 */ /* 0x000ea20000000800 */
[----:B0-----:R-:W-:-:S05]  /*00b0*/  IMAD.WIDE R2, R5, 0x8, R2 ;  /* 0x0000000805027825 */ /* 0x001fca00078e0202 */
[----:B-1----:R-:W2:Y:S02]  /*00c0*/  LDG.E.64 R4, desc[UR4][R2.64] ;  /* 0x0000000402047981 */ /* 0x002ea4000c1e1b00 */
[----:B--2---:R-:W-:-:S05]  /*00d0*/  IMAD.WIDE R4, R7, 0x8, R4 ;  /* 0x0000000807047825 */ /* 0x004fca00078e0204 */
[----:B------:R-:W2:Y:S04]  /*00e0*/  LDG.E.64 R6, desc[UR4][R4.64+-0x10] ;  /* 0xfffff00404067981 */ /* 0x000ea8000c1e1b00 */
[----:B--2---:R-:W-:Y:S04]  /*00f0*/  STG.E.64 desc[UR4][R4.64+-0x8], R6 ;  /* 0xfffff80604007986 */ /* 0x004fe8000c101b04 */
[----:B------:R-:W2:Y:S04]  /*0100*/  LDG.E.64 R8, desc[UR4][R2.64] ;  /* 0x0000000402087981 */ /* 0x000ea8000c1e1b00 */
[----:B--2---:R-:W2:Y:S04]  /*0110*/  LDG.E.64 R10, desc[UR4][R8.64+0x8] ;  /* 0x00000804080a7981 */ /* 0x004ea8000c1e1b00 */
[----:B--2---:R-:W-:Y:S01]  /*0120*/  STG.E.64 desc[UR4][R8.64], R10 ;  /* 0x0000000a08007986 */ /* 0x004fe2000c101b04 */
[----:B------:R-:W-:Y:S05]  /*0130*/  EXIT ;  /* 0x000000000000794d */ /* 0x000fea0003800000 */
.L_x_1:
        /* <DEDUP_REMOVED lines=12> */
.L_x_14:


//--------------------- .text._Z8update_pPPdS0_S0_iiii --------------------------
	.section	.text._Z8update_pPPdS0_S0_iiii,"ax",@progbits
	.align	128
        .global         _Z8update_pPPdS0_S0_iiii
        .type           _Z8update_pPPdS0_S0_iiii,@function
        .size           _Z8update_pPPdS0_S0_iiii,(.L_x_12 - _Z8update_pPPdS0_S0_iiii)
        .other          _Z8update_pPPdS0_S0_iiii,@"STO_CUDA_ENTRY STV_DEFAULT"
_Z8update_pPPdS0_S0_iiii:
.text._Z8update_pPPdS0_S0_iiii:
[----:B------:R-:W-:Y:S08]  /*0000*/  LDC R1, c[0x0][0x37c] ;  /* 0x0000df00ff017b82 */ /* 0x000ff00000000800 */
[----:B------:R-:W0:Y:S01]  /*0010*/  LDC R5, c[0x0][0x3a0] ;  /* 0x0000e800ff057b82 */ /* 0x000e220000000800 */
[----:B------:R-:W1:Y:S07]  /*0020*/  S2R R13, SR_TID.X ;  /* 0x00000000000d7919 */ /* 0x000e6e0000002100 */
[----:B------:R-:W2:Y:S08]  /*0030*/  LDC R4, c[0x0][0x3a4] ;  /* 0x0000e900ff047b82 */ /* 0x000eb00000000800 */
[----:B------:R-:W1:Y:S01]  /*0040*/  S2UR UR4, SR_CTAID.X ;  /* 0x00000000000479c3 */ /* 0x000e620000002500 */
[----:B0-----:R-:W-:-:S07]  /*0050*/  IABS R6, R5 ;  /* 0x0000000500067213 */ /* 0x001fce0000000000 */
[----:B------:R-:W1:Y:S01]  /*0060*/  LDC R10, c[0x0][0x360] ;  /* 0x0000d800ff0a7b82 */ /* 0x000e620000000800 */
[----:B------:R-:W0:Y:S01]  /*0070*/  I2F.RP R7, R6 ;  /* 0x0000000600077306 */ /* 0x000e220000209400 */
[----:B--2---:R-:W-:-:S07]  /*0080*/  IABS R0, R4 ;  /* 0x0000000400007213 */ /* 0x004fce0000000000 */
[----:B------:R-:W2:Y:S08]  /*0090*/  I2F.RP R11, R0 ;  /* 0x00000000000b7306 */ /* 0x000eb00000209400 */
[----:B0-----:R-:W0:Y:S01]  /*00a0*/  MUFU.RCP R7, R7 ;  /* 0x0000000700077308 */ /* 0x001e220000001000 */
[----:B-1----:R-:W-:-:S07]  /*00b0*/  IMAD R10, R10, UR4, R13 ;  /* 0x000000040a0a7c24 */ /* 0x002fce000f8e020d */
[----:B--2---:R-:W1:Y:S01]  /*00c0*/  MUFU.RCP R11, R11 ;  /* 0x0000000b000b7308 */ /* 0x004e620000001000 */
[----:B0-----:R-:W-:-:S07]  /*00d0*/  VIADD R8, R7, 0xffffffe ;  /* 0x0ffffffe07087836 */ /* 0x001fce0000000000 */
[----:B------:R0:W2:Y:S01]  /*00e0*/  F2I.FTZ.U32.TRUNC.NTZ R9, R8 ;  /* 0x0000000800097305 */ /* 0x0000a2000021f000 */
[----:B-1----:R-:W-:Y:S01]  /*00f0*/  VIADD R2, R11, 0xffffffe ;  /* 0x0ffffffe0b027836 */ /* 0x002fe20000000000 */
[----:B------:R-:W-:-:S06]  /*0100*/  IABS R11, R10 ;  /* 0x0000000a000b7213 */ /* 0x000fcc0000000000 */
[----:B------:R1:W3:Y:S01]  /*0110*/  F2I.FTZ.U32.TRUNC.NTZ R3, R2 ;  /* 0x0000000200037305 */ /* 0x0002e2000021f000 */
[----:B0-----:R-:W-:Y:S02]  /*0120*/  IMAD.MOV.U32 R8, RZ, RZ, RZ ;  /* 0x000000ffff087224 */ /* 0x001fe400078e00ff */
[----:B--2---:R-:W-:Y:S02]  /*0130*/  IMAD.MOV R7, RZ, RZ, -R9 ;  /* 0x000000ffff077224 */ /* 0x004fe400078e0a09 */
[----:B-1----:R-:W-:Y:S02]  /*0140*/  IMAD.MOV.U32 R2, RZ, RZ, RZ ;  /* 0x000000ffff027224 */ /* 0x002fe400078e00ff */
[----:B------:R-:W-:-:S04]  /*0150*/  IMAD R7, R7, R6, RZ ;  /* 0x0000000607077224 */ /* 0x000fc800078e02ff */
[----:B------:R-:W-:-:S04]  /*0160*/  IMAD.HI.U32 R9, R9, R7, R8 ;  /* 0x0000000709097227 */ /* 0x000fc800078e0008 */
[----:B---3--:R-:W-:Y:S02]  /*0170*/  IMAD.MOV R13, RZ, RZ, -R3 ;  /* 0x000000ffff0d7224 */ /* 0x008fe400078e0a03 */
[----:B------:R-:W-:-:S04]  /*0180*/  IMAD.HI.U32 R9, R9, R11, RZ ;  /* 0x0000000b09097227 */ /* 0x000fc800078e00ff */
[----:B------:R-:W-:Y:S02]  /*0190*/  IMAD R13, R13, R0, RZ ;  /* 0x000000000d0d7224 */ /* 0x000fe400078e02ff */
[----:B------:R-:W-:Y:S02]  /*01a0*/  IMAD.MOV R7, RZ, RZ, -R9 ;  /* 0x000000ffff077224 */ /* 0x000fe400078e0a09 */
[----:B------:R-:W-:-:S04]  /*01b0*/  IMAD.HI.U32 R2, R3, R13, R2 ;  /* 0x0000000d03027227 */ /* 0x000fc800078e0002 */
[----:B------:R-:W-:Y:S02]  /*01c0*/  IMAD R3, R6, R7, R11 ;  /* 0x0000000706037224 */ /* 0x000fe400078e020b */
[----:B------:R-:W-:-:S03]  /*01d0*/  IMAD.HI.U32 R2, R2, R11, RZ ;  /* 0x0000000b02027227 */ /* 0x000fc600078e00ff */
[----:B------:R-:W-:Y:S01]  /*01e0*/  ISETP.GT.U32.AND P2, PT, R6, R3, PT ;  /* 0x000000030600720c */ /* 0x000fe20003f44070 */
[----:B------:R-:W-:-:S04]  /*01f0*/  IMAD.MOV R2, RZ, RZ, -R2 ;  /* 0x000000ffff027224 */ /* 0x000fc800078e0a02 */
[----:B------:R-:W-:Y:S01]  /*0200*/  IMAD R7, R0, R2, R11 ;  /* 0x0000000200077224 */ /* 0x000fe200078e020b */
[----:B------:R-:W-:-:S04]  /*0210*/  LOP3.LUT R2, R10, R5, RZ, 0x3c, !PT ;  /* 0x000000050a027212 */ /* 0x000fc800078e3cff */
[----:B------:R-:W-:Y:S02]  /*0220*/  ISETP.GT.U32.AND P3, PT, R0, R7, PT ;  /* 0x000000070000720c */ /* 0x000fe40003f64070 */
[----:B------:R-:W-:Y:S01]  /*0230*/  ISETP.GE.AND P1, PT, R2, RZ, PT ;  /* 0x000000ff0200720c */ /* 0x000fe20003f26270 */
[----:B------:R-:W-:Y:S01]  /*0240*/  @!P2 IMAD.IADD R3, R3, 0x1, -R6 ;  /* 0x000000010303a824 */ /* 0x000fe200078e0a06 */
[----:B------:R-:W-:Y:S02]  /*0250*/  @!P2 IADD3 R9, PT, PT, R9, 0x1, RZ ;  /* 0x000000010909a810 */ /* 0x000fe40007ffe0ff */
[----:B------:R-:W-:Y:S02]  /*0260*/  ISETP.NE.AND P2, PT, R5, RZ, PT ;  /* 0x000000ff0500720c */ /* 0x000fe40003f45270 */
[----:B------:R-:W-:-:S05]  /*0270*/  ISETP.GE.U32.AND P0, PT, R3, R6, PT ;  /* 0x000000060300720c */ /* 0x000fca0003f06070 */
[----:B------:R-:W-:-:S08]  /*0280*/  @!P3 IMAD.IADD R7, R7, 0x1, -R0 ;  /* 0x000000010707b824 */ /* 0x000fd000078e0a00 */
[----:B------:R-:W-:Y:S01]  /*0290*/  @P0 VIADD R9, R9, 0x1 ;  /* 0x0000000109090836 */ /* 0x000fe20000000000 */
[----:B------:R-:W-:-:S03]  /*02a0*/  ISETP.GT.U32.AND P0, PT, R0, R7, PT ;  /* 0x000000070000720c */ /* 0x000fc60003f04070 */
[----:B------:R-:W-:-:S04]  /*02b0*/  IMAD.MOV.U32 R6, RZ, RZ, R9 ;  /* 0x000000ffff067224 */ /* 0x000fc800078e0009 */
[----:B------:R-:W-:Y:S01]  /*02c0*/  @!P1 IMAD.MOV R6, RZ, RZ, -R6 ;  /* 0x000000ffff069224 */ /* 0x000fe200078e0a06 */
[----:B------:R-:W-:Y:S01]  /*02d0*/  @!P2 LOP3.LUT R6, RZ, R5, RZ, 0x33, !PT ;  /* 0x00000005ff06a212 */ /* 0x000fe200078e33ff */
[----:B------:R-:W-:Y:S01]  /*02e0*/  VIADD R5, R5, 0xffffffff ;  /* 0xffffffff05057836 */ /* 0x000fe20000000000 */
[----:B------:R-:W-:Y:S02]  /*02f0*/  ISETP.GE.AND P1, PT, R10, RZ, PT ;  /* 0x000000ff0a00720c */ /* 0x000fe40003f26270 */
[----:B------:R-:W-:Y:S01]  /*0300*/  ISETP.NE.AND P2, PT, R4, RZ, PT ;  /* 0x000000ff0400720c */ /* 0x000fe20003f45270 */
[----:B------:R-:W-:Y:S01]  /*0310*/  @!P0 IMAD.IADD R7, R7, 0x1, -R0 ;  /* 0x0000000107078824 */ /* 0x000fe200078e0a00 */
[----:B------:R-:W-:-:S03]  /*0320*/  ISETP.GE.AND P0, PT, R6, R5, PT ;  /* 0x000000050600720c */ /* 0x000fc60003f06270 */
[----:B------:R-:W-:Y:S01]  /*0330*/  IMAD.MOV.U32 R0, RZ, RZ, R7 ;  /* 0x000000ffff007224 */ /* 0x000fe200078e0007 */
[----:B------:R-:W-:-:S05]  /*0340*/  ISETP.LT.OR P0, PT, R6, 0x1, P0 ;  /* 0x000000010600780c */ /* 0x000fca0000701670 */
[----:B------:R-:W-:Y:S02]  /*0350*/  @!P1 IADD3 R0, PT, PT, -R0, RZ, RZ ;  /* 0x000000ff00009210 */ /* 0x000fe40007ffe1ff */
[----:B------:R-:W-:-:S06]  /*0360*/  @!P2 LOP3.LUT R0, RZ, R4, RZ, 0x33, !PT ;  /* 0x00000004ff00a212 */ /* 0x000fcc00078e33ff */
[----:B------:R-:W-:Y:S05]  /*0370*/  @P0 EXIT ;  /* 0x000000000000094d */ /* 0x000fea0003800000 */
[----:B------:R-:W-:-:S05]  /*0380*/  VIADD R3, R4, 0xffffffff ;  /* 0xffffffff04037836 */ /* 0x000fca0000000000 */
[----:B------:R-:W-:-:S04]  /*0390*/  ISETP.GE.AND P0, PT, R0, R3, PT ;  /* 0x000000030000720c */ /* 0x000fc80003f06270 */
[----:B------:R-:W-:-:S13]  /*03a0*/  ISETP.LT.OR P0, PT, R0, 0x1, P0 ;  /* 0x000000010000780c */ /* 0x000fda0000701670 */
[----:B------:R-:W-:Y:S05]  /*03b0*/  @P0 EXIT ;  /* 0x000000000000094d */ /* 0x000fea0003800000 */
[----:B------:R-:W0:Y:S01]  /*03c0*/  LDC.64 R4, c[0x0][0x388] ;  /* 0x0000e200ff047b82 */ /* 0x000e220000000a00 */
[----:B------:R-:W1:Y:S01]  /*03d0*/  LDCU.64 UR8, c[0x0][0x358] ;  /* 0x00006b00ff0877ac */ /* 0x000e620008000a00 */
[----:B------:R-:W-:Y:S01]  /*03e0*/  VIADD R11, R6, 0xffffffff ;  /* 0xffffffff060b7836 */ /* 0x000fe20000000000 */
[----:B------:R-:W2:Y:S05]  /*03f0*/  LDCU.64 UR10, c[0x0][0x398] ;  /* 0x00007300ff0a77ac */ /* 0x000eaa0008000a00 */
[----:B------:R-:W3:Y:S01]  /*0400*/  LDC.64 R12, c[0x0][0x390] ;  /* 0x0000e400ff0c7b82 */ /* 0x000ee20000000a00 */
[----:B0-----:R-:W-:-:S04]  /*0410*/  IMAD.WIDE.U32 R10, R11, 0x8, R4 ;  /* 0x000000080b0a7825 */ /* 0x001fc800078e0004 */
[C---:B------:R-:W-:Y:S02]  /*0420*/  IMAD.WIDE.U32 R4, R6.reuse, 0x8, R4 ;  /* 0x0000000806047825 */ /* 0x040fe400078e0004 */
[----:B-1----:R-:W4:Y:S02]  /*0430*/  LDG.E.64 R10, desc[UR8][R10.64] ;  /* 0x000000080a0a7981 */ /* 0x002f24000c1e1b00 */
[----:B---3--:R-:W-:Y:S02]  /*0440*/  IMAD.WIDE.U32 R12, R6, 0x8, R12 ;  /* 0x00000008060c7825 */ /* 0x008fe400078e000c */
[----:B------:R-:W3:Y:S04]  /*0450*/  LDG.E.64 R8, desc[UR8][R4.64+0x8] ;  /* 0x0000080804087981 */ /* 0x000ee8000c1e1b00 */
[----:B------:R-:W5:Y:S04]  /*0460*/  LDG.E.64 R12, desc[UR8][R12.64] ;  /* 0x000000080c0c7981 */ /* 0x000f68000c1e1b00 */
[----:B------:R0:W5:Y:S01]  /*0470*/  LDG.E.64 R2, desc[UR8][R4.64] ;  /* 0x0000000804027981 */ /* 0x000162000c1e1b00 */
[----:B--2---:R-:W-:-:S02]  /*0480*/  UIMAD UR5, UR10, UR10, URZ ;  /* 0x0000000a0a0572a4 */ /* 0x004fc4000f8e02ff */
[----:B------:R-:W-:-:S04]  /*0490*/  UIMAD UR6, UR11, UR11, URZ ;  /* 0x0000000b0b0672a4 */ /* 0x000fc8000f8e02ff */
[----:B------:R-:W-:-:S04]  /*04a0*/  UIADD3 UR4, UPT, UPT, UR5, UR6, URZ ;  /* 0x0000000605047290 */ /* 0x000fc8000fffe0ff */
[----:B------:R-:W-:-:S09]  /*04b0*/  USHF.L.U32 UR4, UR4, 0x1, URZ ;  /* 0x0000000104047899 */ /* 0x000fd200080006ff */
[----:B0-----:R-:W0:Y:S01]  /*04c0*/  I2F.F64.U32 R4, UR4 ;  /* 0x0000000400047d12 */ /* 0x001e220008201800 */
[----:B----4-:R-:W-:-:S04]  /*04d0*/  IMAD.WIDE.U32 R22, R0, 0x8, R10 ;  /* 0x0000000800167825 */ /* 0x010fc800078e000a */
[C---:B---3--:R-:W-:Y:S02]  /*04e0*/  IMAD.WIDE.U32 R20, R0.reuse, 0x8, R8 ;  /* 0x0000000800147825 */ /* 0x048fe400078e0008 */
[----:B------:R-:W2:Y:S02]  /*04f0*/  LDG.E.64 R22, desc[UR8][R22.64] ;  /* 0x0000000816167981 */ /* 0x000ea4000c1e1b00 */
[C---:B-----5:R-:W-:Y:S02]  /*0500*/  IMAD.WIDE.U32 R24, R0.reuse, 0x8, R12 ;  /* 0x0000000800187825 */ /* 0x060fe400078e000c */
[----:B------:R-:W2:Y:S02]  /*0510*/  LDG.E.64 R20, desc[UR8][R20.64] ;  /* 0x0000000814147981 */ /* 0x000ea4000c1e1b00 */
[C---:B------:R-:W-:Y:S02]  /*0520*/  VIADD R9, R0.reuse, 0xffffffff ;  /* 0xffffffff00097836 */ /* 0x040fe40000000000 */
[----:B------:R-:W3:Y:S01]  /*0530*/  LDG.E.64 R24, desc[UR8][R24.64] ;  /* 0x0000000818187981 */ /* 0x000ee2000c1e1b00 */
[----:B------:R-:W-:-:S04]  /*0540*/  IMAD.WIDE.U32 R16, R0, 0x8, R2 ;  /* 0x0000000800107825 */ /* 0x000fc800078e0002 */
[----:B------:R-:W-:Y:S02]  /*0550*/  IMAD.WIDE.U32 R8, R9, 0x8, R2 ;  /* 0x0000000809087825 */ /* 0x000fe400078e0002 */
[----:B------:R1:W4:Y:S04]  /*0560*/  LDG.E.64 R2, desc[UR8][R16.64+0x8] ;  /* 0x0000080810027981 */ /* 0x000328000c1e1b00 */
[----:B------:R-:W4:Y:S01]  /*0570*/  LDG.E.64 R8, desc[UR8][R8.64] ;  /* 0x0000000808087981 */ /* 0x000f22000c1e1b00 */
[----:B0-----:R-:W0:Y:S01]  /*0580*/  MUFU.RCP64H R11, R5 ;  /* 0x00000005000b7308 */ /* 0x001e220000001800 */
[----:B------:R-:W-:-:S07]  /*0590*/  IMAD.MOV.U32 R10, RZ, RZ, 0x1 ;  /* 0x00000001ff0a7424 */ /* 0x000fce00078e00ff */
[----:B------:R-:W3:Y:S08]  /*05a0*/  I2F.F64 R12, UR11 ;  /* 0x0000000b000c7d12 */ /* 0x000ef00008201c00 */
[----:B-1----:R-:W1:Y:S01]  /*05b0*/  I2F.F64.U32 R16, UR6 ;  /* 0x0000000600107d12 */ /* 0x002e620008201800 */
[----:B0-----:R-:W-:-:S07]  /*05c0*/  DFMA R18, -R4, R10, 1 ;  /* 0x3ff000000412742b */ /* 0x001fce000000010a */
[----:B------:R-:W0:Y:S01]  /*05d0*/  I2F.F64 R14, UR10 ;  /* 0x0000000a000e7d12 */ /* 0x000e220008201c00 */
[----:B------:R-:W-:-:S08]  /*05e0*/  DFMA R18, R18, R18, R18 ;  /* 0x000000121212722b */ /* 0x000fd00000000012 */
[----:B------:R-:W-:-:S08]  /*05f0*/  DFMA R18, R10, R18, R10 ;  /* 0x000000120a12722b */ /* 0x000fd0000000000a */
[----:B------:R-:W-:-:S08]  /*0600*/  DFMA R10, -R4, R18, 1 ;  /* 0x3ff00000040a742b */ /* 0x000fd00000000112 */
[----:B------:R-:W-:Y:S01]  /*0610*/  DFMA R10, R18, R10, R18 ;  /* 0x0000000a120a722b */ /* 0x000fe20000000012 */
[----:B------:R-:W-:Y:S01]  /*0620*/  BSSY.RECONVERGENT B0, `(.L_x_2) ;  /* 0x0000013000007945 */ /* 0x000fe20003800200 */
[----:B--2---:R-:W-:Y:S01]  /*0630*/  DADD R20, R20, R22 ;  /* 0x0000000014147229 */ /* 0x004fe20000000016 */
[----:B------:R-:W2:Y:S01]  /*0640*/  I2F.F64.U32 R22, UR5 ;  /* 0x0000000500167d12 */ /* 0x000ea20008201800 */
[----:B---3--:R-:W-:-:S06]  /*0650*/  DMUL R24, R24, R12 ;  /* 0x0000000c18187228 */ /* 0x008fcc0000000000 */
[----:B-1----:R-:W-:Y:S02]  /*0660*/  DMUL R16, R16, R20 ;  /* 0x0000001410107228 */ /* 0x002fe40000000000 */
[----:B------:R-:W-:Y:S02]  /*0670*/  DMUL R24, R12, R24 ;  /* 0x000000180c187228 */ /* 0x000fe40000000000 */
[----:B----4-:R-:W-:-:S06]  /*0680*/  DADD R2, R2, R8 ;  /* 0x0000000002027229 */ /* 0x010fcc0000000008 */
[----:B0-----:R-:W-:Y:S02]  /*0690*/  DMUL R8, R24, R14 ;  /* 0x0000000e18087228 */ /* 0x001fe40000000000 */
[----:B--2---:R-:W-:-:S08]  /*06a0*/  DFMA R2, R22, R2, R16 ;  /* 0x000000021602722b */ /* 0x004fd00000000010 */
[----:B------:R-:W-:-:S08]  /*06b0*/  DFMA R8, R14, -R8, R2 ;  /* 0x800000080e08722b */ /* 0x000fd00000000002 */
[----:B------:R-:W-:-:S08]  /*06c0*/  DMUL R2, R8, R10 ;  /* 0x0000000a08027228 */ /* 0x000fd00000000000 */
[----:B------:R-:W-:-:S08]  /*06d0*/  DFMA R12, -R4, R2, R8 ;  /* 0x00000002040c722b */ /* 0x000fd00000000108 */
[----:B------:R-:W-:Y:S01]  /*06e0*/  DFMA R2, R10, R12, R2 ;  /* 0x0000000c0a02722b */ /* 0x000fe20000000002 */
[----:B------:R-:W-:-:S09]  /*06f0*/  FSETP.GEU.AND P1, PT, |R9|, 6.5827683646048100446e-37, PT ;  /* 0x036000000900780b */ /* 0x000fd20003f2e200 */
[----:B------:R-:W-:-:S05]  /*0700*/  FFMA R7, RZ, R5, R3 ;  /* 0x00000005ff077223 */ /* 0x000fca0000000003 */
[----:B------:R-:W-:-:S13]  /*0710*/  FSETP.GT.AND P0, PT, |R7|, 1.469367938527859385e-39, PT ;  /* 0x001000000700780b */ /* 0x000fda0003f04200 */
[----:B------:R-:W-:Y:S05]  /*0720*/  @P0 BRA P1, `(.L_x_3) ;  /* 0x0000000000080947 */ /* 0x000fea0000800000 */
[----:B------:R-:W-:-:S07]  /*0730*/  MOV R12, 0x750 ;  /* 0x00000750000c7802 */ /* 0x000fce0000000f00 */
[----:B------:R-:W-:Y:S05]  /*0740*/  CALL.REL.NOINC `($__internal_0_$__cuda_sm20_div_rn_f64_full) ;  /* 0x00000000001c7944 */ /* 0x000fea0003c00000 */
.L_x_3:
[----:B------:R-:W-:Y:S05]  /*0750*/  BSYNC.RECONVERGENT B0 ;  /* 0x0000000000007941 */ /* 0x000fea0003800200 */
.L_x_2:
[----:B------:R-:W0:Y:S02]  /*0760*/  LDC.64 R4, c[0x0][0x380] ;  /* 0x0000e000ff047b82 */ /* 0x000e240000000a00 */
[----:B0-----:R-:W-:-:S06]  /*0770*/  IMAD.WIDE.U32 R6, R6, 0x8, R4 ;  /* 0x0000000806067825 */ /* 0x001fcc00078e0004 */
[----:B------:R-:W2:Y:S02]  /*0780*/  LDG.E.64 R6, desc[UR8][R6.64] ;  /* 0x0000000806067981 */ /* 0x000ea4000c1e1b00 */
[----:B--2---:R-:W-:-:S05]  /*0790*/  IMAD.WIDE.U32 R4, R0, 0x8, R6 ;  /* 0x0000000800047825 */ /* 0x004fca00078e0006 */
[----:B------:R-:W-:Y:S01]  /*07a0*/  STG.E.64 desc[UR8][R4.64], R2 ;  /* 0x0000000204007986 */ /* 0x000fe2000c101b08 */
[----:B------:R-:W-:Y:S05]  /*07b0*/  EXIT ;  /* 0x000000000000794d */ /* 0x000fea0003800000 */
        .weak           $__internal_0_$__cuda_sm20_div_rn_f64_full
        .type           $__internal_0_$__cuda_sm20_div_rn_f64_full,@function
        .size           $__internal_0_$__cuda_sm20_div_rn_f64_full,(.L_x_12 - $__internal_0_$__cuda_sm20_div_rn_f64_full)
$__internal_0_$__cuda_sm20_div_rn_f64_full:
[C---:B------:R-:W-:Y:S01]  /*07c0*/  FSETP.GEU.AND P0, PT, |R5|.reuse, 1.469367938527859385e-39, PT ;  /* 0x001000000500780b */ /* 0x040fe20003f0e200 */
[----:B------:R-:W-:Y:S01]  /*07d0*/  IMAD.MOV.U32 R10, RZ, RZ, 0x1 ;  /* 0x00000001ff0a7424 */ /* 0x000fe200078e00ff */
[----:B------:R-:W-:Y:S01]  /*07e0*/  LOP3.LUT R2, R5, 0x800fffff, RZ, 0xc0, !PT ;  /* 0x800fffff05027812 */ /* 0x000fe200078ec0ff */
[----:B------:R-:W-:Y:S01]  /*07f0*/  IMAD.MOV.U32 R13, RZ, RZ, 0x1ca00000 ;  /* 0x1ca00000ff0d7424 */ /* 0x000fe200078e00ff */
[C---:B------:R-:W-:Y:S01]  /*0800*/  FSETP.GEU.AND P2, PT, |R9|.reuse, 1.469367938527859385e-39, PT ;  /* 0x001000000900780b */ /* 0x040fe20003f4e200 */
[----:B------:R-:W-:Y:S01]  /*0810*/  BSSY.RECONVERGENT B1, `(.L_x_4) ;  /* 0x0000053000017945 */ /* 0x000fe20003800200 */
[----:B------:R-:W-:Y:S01]  /*0820*/  LOP3.LUT R3, R2, 0x3ff00000, RZ, 0xfc, !PT ;  /* 0x3ff0000002037812 */ /* 0x000fe200078efcff */
[----:B------:R-:W-:Y:S01]  /*0830*/  IMAD.MOV.U32 R2, RZ, RZ, R4 ;  /* 0x000000ffff027224 */ /* 0x000fe200078e0004 */
[----:B------:R-:W-:-:S05]  /*0840*/  LOP3.LUT R7, R9, 0x7ff00000, RZ, 0xc0, !PT ;  /* 0x7ff0000009077812 */ /* 0x000fca00078ec0ff */
[----:B------:R-:W-:-:S04]  /*0850*/  @!P0 DMUL R2, R4, 8.98846567431157953865e+307 ;  /* 0x7fe0000004028828 */ /* 0x000fc80000000000 */
[----:B------:R-:W-:Y:S02]  /*0860*/  @!P2 LOP3.LUT R18, R5, 0x7ff00000, RZ, 0xc0, !PT ;  /* 0x7ff000000512a812 */ /* 0x000fe400078ec0ff */
[----:B------:R-:W0:Y:S02]  /*0870*/  MUFU.RCP64H R11, R3 ;  /* 0x00000003000b7308 */ /* 0x000e240000001800 */
[----:B------:R-:W-:Y:S01]  /*0880*/  @!P2 ISETP.GE.U32.AND P3, PT, R7, R18, PT ;  /* 0x000000120700a20c */ /* 0x000fe20003f66070 */
[----:B------:R-:W-:Y:S01]  /*0890*/  @!P2 IMAD.MOV.U32 R18, RZ, RZ, RZ ;  /* 0x000000ffff12a224 */ /* 0x000fe200078e00ff */
[----:B0-----:R-:W-:-:S08]  /*08a0*/  DFMA R14, R10, -R2, 1 ;  /* 0x3ff000000a0e742b */ /* 0x001fd00000000802 */
[----:B------:R-:W-:Y:S01]  /*08b0*/  DFMA R16, R14, R14, R14 ;  /* 0x0000000e0e10722b */ /* 0x000fe2000000000e */
[----:B------:R-:W-:Y:S02]  /*08c0*/  LOP3.LUT R14, R5, 0x7ff00000, RZ, 0xc0, !PT ;  /* 0x7ff00000050e7812 */ /* 0x000fe400078ec0ff */
[----:B------:R-:W-:Y:S02]  /*08d0*/  @!P2 SEL R15, R13, 0x63400000, !P3 ;  /* 0x634000000d0fa807 */ /* 0x000fe40005800000 */
[----:B------:R-:W-:-:S03]  /*08e0*/  ISETP.GE.U32.AND P1, PT, R7, R14, PT ;  /* 0x0000000e0700720c */ /* 0x000fc60003f26070 */
[----:B------:R-:W-:Y:S01]  /*08f0*/  DFMA R16, R10, R16, R10 ;  /* 0x000000100a10722b */ /* 0x000fe2000000000a */
[--C-:B------:R-:W-:Y:S02]  /*0900*/  @!P2 LOP3.LUT R15, R15, 0x80000000, R9.reuse, 0xf8, !PT ;  /* 0x800000000f0fa812 */ /* 0x100fe400078ef809 */
[----:B------:R-:W-:Y:S02]  /*0910*/  SEL R11, R13, 0x63400000, !P1 ;  /* 0x634000000d0b7807 */ /* 0x000fe40004800000 */
[----:B------:R-:W-:Y:S02]  /*0920*/  @!P2 LOP3.LUT R19, R15, 0x100000, RZ, 0xfc, !PT ;  /* 0x001000000f13a812 */ /* 0x000fe400078efcff */
[----:B------:R-:W-:Y:S01]  /*0930*/  LOP3.LUT R11, R11, 0x800fffff, R9, 0xf8, !PT ;  /* 0x800fffff0b0b7812 */ /* 0x000fe200078ef809 */
[----:B------:R-:W-:Y:S01]  /*0940*/  DFMA R20, R16, -R2, 1 ;  /* 0x3ff000001014742b */ /* 0x000fe20000000802 */
[----:B------:R-:W-:-:S06]  /*0950*/  MOV R10, R8 ;  /* 0x00000008000a7202 */ /* 0x000fcc0000000f00 */
[----:B------:R-:W-:Y:S02]  /*0960*/  @!P2 DFMA R10, R10, 2, -R18 ;  /* 0x400000000a0aa82b */ /* 0x000fe40000000812 */
[----:B------:R-:W-:Y:S01]  /*0970*/  DFMA R16, R16, R20, R16 ;  /* 0x000000141010722b */ /* 0x000fe20000000010 */
[----:B------:R-:W-:Y:S02]  /*0980*/  IMAD.MOV.U32 R21, RZ, RZ, R7 ;  /* 0x000000ffff157224 */ /* 0x000fe400078e0007 */
[----:B------:R-:W-:Y:S01]  /*0990*/  IMAD.MOV.U32 R20, RZ, RZ, R14 ;  /* 0x000000ffff147224 */ /* 0x000fe200078e000e */
[----:B------:R-:W-:-:S04]  /*09a0*/  @!P0 LOP3.LUT R20, R3, 0x7ff00000, RZ, 0xc0, !PT ;  /* 0x7ff0000003148812 */ /* 0x000fc800078ec0ff */
[----:B------:R-:W-:Y:S01]  /*09b0*/  @!P2 LOP3.LUT R21, R11, 0x7ff00000, RZ, 0xc0, !PT ;  /* 0x7ff000000b15a812 */ /* 0x000fe200078ec0ff */
[----:B------:R-:W-:Y:S01]  /*09c0*/  DMUL R18, R16, R10 ;  /* 0x0000000a10127228 */ /* 0x000fe20000000000 */
[----:B------:R-:W-:-:S03]  /*09d0*/  VIADD R23, R20, 0xffffffff ;  /* 0xffffffff14177836 */ /* 0x000fc60000000000 */
[----:B------:R-:W-:-:S04]  /*09e0*/  VIADD R22, R21, 0xffffffff ;  /* 0xffffffff15167836 */ /* 0x000fc80000000000 */
[----:B------:R-:W-:Y:S01]  /*09f0*/  DFMA R14, R18, -R2, R10 ;  /* 0x80000002120e722b */ /* 0x000fe2000000000a */
[----:B------:R-:W-:-:S04]  /*0a00*/  ISETP.GT.U32.AND P0, PT, R22, 0x7feffffe, PT ;  /* 0x7feffffe1600780c */ /* 0x000fc80003f04070 */
[----:B------:R-:W-:-:S03]  /*0a10*/  ISETP.GT.U32.OR P0, PT, R23, 0x7feffffe, P0 ;  /* 0x7feffffe1700780c */ /* 0x000fc60000704470 */
[----:B------:R-:W-:-:S10]  /*0a20*/  DFMA R14, R16, R14, R18 ;  /* 0x0000000e100e722b */ /* 0x000fd40000000012 */
[----:B------:R-:W-:Y:S05]  /*0a30*/  @P0 BRA `(.L_x_5) ;  /* 0x00000000006c0947 */ /* 0x000fea0003800000 */
[----:B------:R-:W-:-:S04]  /*0a40*/  LOP3.LUT R16, R5, 0x7ff00000, RZ, 0xc0, !PT ;  /* 0x7ff0000005107812 */ /* 0x000fc800078ec0ff */
[CC--:B------:R-:W-:Y:S02]  /*0a50*/  VIADDMNMX R8, R7.reuse, -R16.reuse, 0xb9600000, !PT ;  /* 0xb960000007087446 */ /* 0x0c0fe40007800910 */
[----:B------:R-:W-:Y:S02]  /*0a60*/  ISETP.GE.U32.AND P0, PT, R7, R16, PT ;  /* 0x000000100700720c */ /* 0x000fe40003f06070 */
[----:B------:R-:W-:Y:S02]  /*0a70*/  VIMNMX R8, PT, PT, R8, 0x46a00000, PT ;  /* 0x46a0000008087848 */ /* 0x000fe40003fe0100 */
[----:B------:R-:W-:-:S05]  /*0a80*/  SEL R7, R13, 0x63400000, !P0 ;  /* 0x634000000d077807 */ /* 0x000fca0004000000 */
[----:B------:R-:W-:Y:S01]  /*0a90*/  IMAD.IADD R7, R8, 0x1, -R7 ;  /* 0x0000000108077824 */ /* 0x000fe200078e0a07 */
[----:B------:R-:W-:-:S03]  /*0aa0*/  MOV R8, RZ ;  /* 0x000000ff00087202 */ /* 0x000fc60000000f00 */
[----:B------:R-:W-:-:S06]  /*0ab0*/  VIADD R9, R7, 0x7fe00000 ;  /* 0x7fe0000007097836 */ /* 0x000fcc0000000000 */
[----:B------:R-:W-:-:S10]  /*0ac0*/  DMUL R16, R14, R8 ;  /* 0x000000080e107228 */ /* 0x000fd40000000000 */
[----:B------:R-:W-:-:S13]  /*0ad0*/  FSETP.GTU.AND P0, PT, |R17|, 1.469367938527859385e-39, PT ;  /* 0x001000001100780b */ /* 0x000fda0003f0c200 */
[----:B------:R-:W-:Y:S05]  /*0ae0*/  @P0 BRA `(.L_x_6) ;  /* 0x0000000000940947 */ /* 0x000fea0003800000 */
[----:B------:R-:W-:Y:S01]  /*0af0*/  DFMA R2, R14, -R2, R10 ;  /* 0x800000020e02722b */ /* 0x000fe2000000000a */
[----:B------:R-:W-:-:S09]  /*0b00*/  IMAD.MOV.U32 R8, RZ, RZ, RZ ;  /* 0x000000ffff087224 */ /* 0x000fd200078e00ff */
[C---:B------:R-:W-:Y:S02]  /*0b10*/  FSETP.NEU.AND P0, PT, R3.reuse, RZ, PT ;  /* 0x000000ff0300720b */ /* 0x040fe40003f0d000 */
[----:B------:R-:W-:-:S04]  /*0b20*/  LOP3.LUT R5, R3, 0x80000000, R5, 0x48, !PT ;  /* 0x8000000003057812 */ /* 0x000fc800078e4805 */
[----:B------:R-:W-:-:S07]  /*0b30*/  LOP3.LUT R9, R5, R9, RZ, 0xfc, !PT ;  /* 0x0000000905097212 */ /* 0x000fce00078efcff */
[----:B------:R-:W-:Y:S05]  /*0b40*/  @!P0 BRA `(.L_x_6) ;  /* 0x00000000007c8947 */ /* 0x000fea0003800000 */
[----:B------:R-:W-:Y:S01]  /*0b50*/  IMAD.MOV R3, RZ, RZ, -R7 ;  /* 0x000000ffff037224 */ /* 0x000fe200078e0a07 */
[----:B------:R-:W-:Y:S01]  /*0b60*/  DMUL.RP R8, R14, R8 ;  /* 0x000000080e087228 */ /* 0x000fe20000008000 */
[----:B------:R-:W-:-:S06]  /*0b70*/  IMAD.MOV.U32 R2, RZ, RZ, RZ ;  /* 0x000000ffff027224 */ /* 0x000fcc00078e00ff */
[----:B------:R-:W-:-:S03]  /*0b80*/  DFMA R2, R16, -R2, R14 ;  /* 0x800000021002722b */ /* 0x000fc6000000000e */
[----:B------:R-:W-:-:S03]  /*0b90*/  LOP3.LUT R5, R9, R5, RZ, 0x3c, !PT ;  /* 0x0000000509057212 */ /* 0x000fc600078e3cff */
[----:B------:R-:W-:-:S04]  /*0ba0*/  IADD3 R2, PT, PT, -R7, -0x43300000, RZ ;  /* 0xbcd0000007027810 */ /* 0x000fc80007ffe1ff */
[----:B------:R-:W-:-:S04]  /*0bb0*/  FSETP.NEU.AND P0, PT, |R3|, R2, PT ;  /* 0x000000020300720b */ /* 0x000fc80003f0d200 */
[----:B------:R-:W-:Y:S02]  /*0bc0*/  FSEL R16, R8, R16, !P0 ;  /* 0x0000001008107208 */ /* 0x000fe40004000000 */
[----:B------:R-:W-:Y:S01]  /*0bd0*/  FSEL R17, R5, R17, !P0 ;  /* 0x0000001105117208 */ /* 0x000fe20004000000 */
[----:B------:R-:W-:Y:S06]  /*0be0*/  BRA `(.L_x_6) ;  /* 0x0000000000547947 */ /* 0x000fec0003800000 */
.L_x_5:
[----:B------:R-:W-:-:S14]  /*0bf0*/  DSETP.NAN.AND P0, PT, R8, R8, PT ;  /* 0x000000080800722a */ /* 0x000fdc0003f08000 */
[----:B------:R-:W-:Y:S05]  /*0c00*/  @P0 BRA `(.L_x_7) ;  /* 0x0000000000440947 */ /* 0x000fea0003800000 */
[----:B------:R-:W-:-:S14]  /*0c10*/  DSETP.NAN.AND P0, PT, R4, R4, PT ;  /* 0x000000040400722a */ /* 0x000fdc0003f08000 */
[----:B------:R-:W-:Y:S05]  /*0c20*/  @P0 BRA `(.L_x_8) ;  /* 0x0000000000300947 */ /* 0x000fea0003800000 */
[----:B------:R-:W-:Y:S01]  /*0c30*/  ISETP.NE.AND P0, PT, R21, R20, PT ;  /* 0x000000141500720c */ /* 0x000fe20003f05270 */
[----:B------:R-:W-:Y:S02]  /*0c40*/  IMAD.MOV.U32 R16, RZ, RZ, 0x0 ;  /* 0x00000000ff107424 */ /* 0x000fe400078e00ff */
[----:B------:R-:W-:-:S10]  /*0c50*/  IMAD.MOV.U32 R17, RZ, RZ, -0x80000 ;  /* 0xfff80000ff117424 */ /* 0x000fd400078e00ff */
[----:B------:R-:W-:Y:S05]  /*0c60*/  @!P0 BRA `(.L_x_6) ;  /* 0x0000000000348947 */ /* 0x000fea0003800000 */
[----:B------:R-:W-:Y:S02]  /*0c70*/  ISETP.NE.AND P0, PT, R21, 0x7ff00000, PT ;  /* 0x7ff000001500780c */ /* 0x000fe40003f05270 */
[----:B------:R-:W-:Y:S02]  /*0c80*/  LOP3.LUT R17, R9, 0x80000000, R5, 0x48, !PT ;  /* 0x8000000009117812 */ /* 0x000fe400078e4805 */
[----:B------:R-:W-:-:S13]  /*0c90*/  ISETP.EQ.OR P0, PT, R20, RZ, !P0 ;  /* 0x000000ff1400720c */ /* 0x000fda0004702670 */
[----:B------:R-:W-:Y:S01]  /*0ca0*/  @P0 LOP3.LUT R2, R17, 0x7ff00000, RZ, 0xfc, !PT ;  /* 0x7ff0000011020812 */ /* 0x000fe200078efcff */
[----:B------:R-:W-:Y:S02]  /*0cb0*/  @!P0 IMAD.MOV.U32 R16, RZ, RZ, RZ ;  /* 0x000000ffff108224 */ /* 0x000fe400078e00ff */
[----:B------:R-:W-:Y:S01]  /*0cc0*/  @P0 IMAD.MOV.U32 R16, RZ, RZ, RZ ;  /* 0x000000ffff100224 */ /* 0x000fe200078e00ff */
[----:B------:R-:W-:Y:S01]  /*0cd0*/  @P0 MOV R17, R2 ;  /* 0x0000000200110202 */ /* 0x000fe20000000f00 */
[----:B------:R-:W-:Y:S06]  /*0ce0*/  BRA `(.L_x_6) ;  /* 0x0000000000147947 */ /* 0x000fec0003800000 */
.L_x_8:
[----:B------:R-:W-:Y:S01]  /*0cf0*/  LOP3.LUT R17, R5, 0x80000, RZ, 0xfc, !PT ;  /* 0x0008000005117812 */ /* 0x000fe200078efcff */
[----:B------:R-:W-:Y:S01]  /*0d00*/  IMAD.MOV.U32 R16, RZ, RZ, R4 ;  /* 0x000000ffff107224 */ /* 0x000fe200078e0004 */
[----:B------:R-:W-:Y:S06]  /*0d10*/  BRA `(.L_x_6) ;  /* 0x0000000000087947 */ /* 0x000fec0003800000 */
.L_x_7:
[----:B------:R-:W-:Y:S01]  /*0d20*/  LOP3.LUT R17, R9, 0x80000, RZ, 0xfc, !PT ;  /* 0x0008000009117812 */ /* 0x000fe200078efcff */
[----:B------:R-:W-:-:S07]  /*0d30*/  IMAD.MOV.U32 R16, RZ, RZ, R8 ;  /* 0x000000ffff107224 */ /* 0x000fce00078e0008 */
.L_x_6:
[----:B------:R-:W-:Y:S05]  /*0d40*/  BSYNC.RECONVERGENT B1 ;  /* 0x0000000000017941 */ /* 0x000fea0003800200 */
.L_x_4:
[----:B------:R-:W-:Y:S02]  /*0d50*/  IMAD.MOV.U32 R13, RZ, RZ, 0x0 ;  /* 0x00000000ff0d7424 */ /* 0x000fe400078e00ff */
[----:B------:R-:W-:Y:S02]  /*0d60*/  IMAD.MOV.U32 R2, RZ, RZ, R16 ;  /* 0x000000ffff027224 */ /* 0x000fe400078e0010 */
[----:B------:R-:W-:Y:S01]  /*0d70*/  IMAD.MOV.U32 R3, RZ, RZ, R17 ;  /* 0x000000ffff037224 */ /* 0x000fe200078e0011 */
[----:B------:R-:W-:Y:S06]  /*0d80*/  RET.REL.NODEC R12 `(_Z8update_pPPdS0_S0_iiii) ;  /* 0xfffffff00c9c7950 */ /* 0x000fec0003c3ffff */
.L_x_9:
        /* <DEDUP_REMOVED lines=15> */
.L_x_12:


//--------------------- .text._Z9copy_p_pnPPdS0_ii --------------------------
	.section	.text._Z9copy_p_pnPPdS0_ii,"ax",@progbits
	.align	128
        .global         _Z9copy_p_pnPPdS0_ii
        .type           _Z9copy_p_pnPPdS0_ii,@function
        .size           _Z9copy_p_pnPPdS0_ii,(.L_x_16 - _Z9copy_p_pnPPdS0_ii)
        .other          _Z9copy_p_pnPPdS0_ii,@"STO_CUDA_ENTRY STV_DEFAULT"
_Z9copy_p_pnPPdS0_ii:
.text._Z9copy_p_pnPPdS0_ii:
        /* <DEDUP_REMOVED lines=18> */
[----:B0-----:R-:W-:Y:S01]  /*0120*/  IMAD.MOV.U32 R8, RZ, RZ, RZ ;  /* 0x000000ffff087224 */ /* 0x001fe200078e00ff */
[----:B--2---:R-:W-:Y:S01]  /*0130*/  IADD3 R7, PT, PT, RZ, -R9, RZ ;  /* 0x80000009ff077210 */ /* 0x004fe20007ffe0ff */
[----:B-1----:R-:W-:-:S04]  /*0140*/  IMAD.MOV.U32 R2, RZ, RZ, RZ ;  /* 0x000000ffff027224 */ /* 0x002fc800078e00ff */
[----:B------:R-:W-:Y:S02]  /*0150*/  IMAD R7, R7, R6, RZ ;  /* 0x0000000607077224 */ /* 0x000fe400078e02ff */
[----:B---3--:R-:W-:Y:S02]  /*0160*/  IMAD.MOV R13, RZ, RZ, -R3 ;  /* 0x000000ffff0d7224 */ /* 0x008fe400078e0a03 */
[----:B------:R-:W-:-:S04]  /*0170*/  IMAD.HI.U32 R9, R9, R7, R8 ;  /* 0x0000000709097227 */ /* 0x000fc800078e0008 */
[----:B------:R-:W-:Y:S02]  /*0180*/  IMAD R13, R13, R4, RZ ;  /* 0x000000040d0d7224 */ /* 0x000fe400078e02ff */
[----:B------:R-:W-:-:S04]  /*0190*/  IMAD.HI.U32 R9, R9, R11, RZ ;  /* 0x0000000b09097227 */ /* 0x000fc800078e00ff */
[----:B------:R-:W-:Y:S01]  /*01a0*/  IMAD.HI.U32 R2, R3, R13, R2 ;  /* 0x0000000d03027227 */ /* 0x000fe200078e0002 */
[----:B------:R-:W-:-:S05]  /*01b0*/  IADD3 R7, PT, PT, -R9, RZ, RZ ;  /* 0x000000ff09077210 */ /* 0x000fca0007ffe1ff */
[----:B------:R-:W-:Y:S02]  /*01c0*/  IMAD R3, R6, R7, R11 ;  /* 0x0000000706037224 */ /* 0x000fe400078e020b */
[----:B------:R-:W-:-:S03]  /*01d0*/  IMAD.HI.U32 R2, R2, R11, RZ ;  /* 0x0000000b02027227 */ /* 0x000fc600078e00ff */
[----:B------:R-:W-:Y:S02]  /*01e0*/  ISETP.GT.U32.AND P2, PT, R6, R3, PT ;  /* 0x000000030600720c */ /* 0x000fe40003f44070 */
[----:B------:R-:W-:-:S05]  /*01f0*/  IADD3 R2, PT, PT, -R2, RZ, RZ ;  /* 0x000000ff02027210 */ /* 0x000fca0007ffe1ff */
[----:B------:R-:W-:Y:S01]  /*0200*/  IMAD R7, R4, R2, R11 ;  /* 0x0000000204077224 */ /* 0x000fe200078e020b */
[----:B------:R-:W-:-:S04]  /*0210*/  LOP3.LUT R2, R10, R5, RZ, 0x3c, !PT ;  /* 0x000000050a027212 */ /* 0x000fc800078e3cff */
[----:B------:R-:W-:Y:S01]  /*0220*/  ISETP.GT.U32.AND P3, PT, R4, R7, PT ;  /* 0x000000070400720c */ /* 0x000fe20003f64070 */
[----:B------:R-:W-:Y:S01]  /*0230*/  @!P2 IMAD.IADD R3, R3, 0x1, -R6 ;  /* 0x000000010303a824 */ /* 0x000fe200078e0a06 */
[----:B------:R-:W-:Y:S02]  /*0240*/  ISETP.GE.AND P1, PT, R2, RZ, PT ;  /* 0x000000ff0200720c */ /* 0x000fe40003f26270 */
[----:B------:R-:W-:Y:S02]  /*0250*/  @!P2 IADD3 R9, PT, PT, R9, 0x1, RZ ;  /* 0x000000010909a810 */ /* 0x000fe40007ffe0ff */
[----:B------:R-:W-:Y:S02]  /*0260*/  ISETP.GE.U32.AND P0, PT, R3, R6, PT ;  /* 0x000000060300720c */ /* 0x000fe40003f06070 */
[----:B------:R-:W-:-:S05]  /*0270*/  ISETP.NE.AND P2, PT, R5, RZ, PT ;  /* 0x000000ff0500720c */ /* 0x000fca0003f45270 */
[----:B------:R-:W-:-:S06]  /*0280*/  @!P3 IMAD.IADD R7, R7, 0x1, -R4 ;  /* 0x000000010707b824 */ /* 0x000fcc00078e0a04 */
[----:B------:R-:W-:Y:S02]  /*0290*/  @P0 IADD3 R9, PT, PT, R9, 0x1, RZ ;  /* 0x0000000109090810 */ /* 0x000fe40007ffe0ff */
[----:B------:R-:W-:-:S03]  /*02a0*/  ISETP.GT.U32.AND P0, PT, R4, R7, PT ;  /* 0x000000070400720c */ /* 0x000fc60003f04070 */
[----:B------:R-:W-:Y:S01]  /*02b0*/  @!P1 IMAD.MOV R9, RZ, RZ, -R9 ;  /* 0x000000ffff099224 */ /* 0x000fe200078e0a09 */
[----:B------:R-:W-:Y:S02]  /*02c0*/  @!P2 LOP3.LUT R9, RZ, R5, RZ, 0x33, !PT ;  /* 0x00000005ff09a212 */ /* 0x000fe400078e33ff */
[----:B------:R-:W-:Y:S02]  /*02d0*/  IADD3 R5, PT, PT, R5, -0x1, RZ ;  /* 0xffffffff05057810 */ /* 0x000fe40007ffe0ff */
[----:B------:R-:W-:Y:S02]  /*02e0*/  ISETP.GE.AND P1, PT, R10, RZ, PT ;  /* 0x000000ff0a00720c */ /* 0x000fe40003f26270 */
[----:B------:R-:W-:-:S03]  /*02f0*/  ISETP.NE.AND P2, PT, R0, RZ, PT ;  /* 0x000000ff0000720c */ /* 0x000fc60003f45270 */
[----:B------:R-:W-:Y:S01]  /*0300*/  @!P0 IMAD.IADD R7, R7, 0x1, -R4 ;  /* 0x0000000107078824 */ /* 0x000fe200078e0a04 */
[----:B------:R-:W-:-:S04]  /*0310*/  ISETP.GE.AND P0, PT, R9, R5, PT ;  /* 0x000000050900720c */ /* 0x000fc80003f06270 */
[----:B------:R-:W-:Y:S02]  /*0320*/  ISETP.LT.OR P0, PT, R9, 0x1, P0 ;  /* 0x000000010900780c */ /* 0x000fe40000701670 */
[----:B------:R-:W-:-:S05]  /*0330*/  MOV R11, R7 ;  /* 0x00000007000b7202 */ /* 0x000fca0000000f00 */
[----:B------:R-:W-:Y:S01]  /*0340*/  @!P1 IMAD.MOV R11, RZ, RZ, -R11 ;  /* 0x000000ffff0b9224 */ /* 0x000fe200078e0a0b */
[----:B------:R-:W-:-:S05]  /*0350*/  @!P2 LOP3.LUT R11, RZ, R0, RZ, 0x33, !PT ;  /* 0x00000000ff0ba212 */ /* 0x000fca00078e33ff */
[----:B------:R-:W-:Y:S05]  /*0360*/  @P0 EXIT ;  /* 0x000000000000094d */ /* 0x000fea0003800000 */
[----:B------:R-:W-:-:S04]  /*0370*/  IADD3 R0, PT, PT, R0, -0x1, RZ ;  /* 0xffffffff00007810 */ /* 0x000fc80007ffe0ff */
[----:B------:R-:W-:-:S04]  /*0380*/  ISETP.GE.AND P0, PT, R11, R0, PT ;  /* 0x000000000b00720c */ /* 0x000fc80003f06270 */
[----:B------:R-:W-:-:S13]  /*0390*/  ISETP.LT.OR P0, PT, R11, 0x1, P0 ;  /* 0x000000010b00780c */ /* 0x000fda0000701670 */
[----:B------:R-:W-:Y:S05]  /*03a0*/  @P0 EXIT ;  /* 0x000000000000094d */ /* 0x000fea0003800000 */
[----:B------:R-:W0:Y:S01]  /*03b0*/  LDC.64 R2, c[0x0][0x380] ;  /* 0x0000e000ff027b82 */ /* 0x000e220000000a00 */
[----:B------:R-:W1:Y:S07]  /*03c0*/  LDCU.64 UR4, c[0x0][0x358] ;  /* 0x00006b00ff0477ac */ /* 0x000e6e0008000a00 */
[----:B------:R-:W2:Y:S01]  /*03d0*/  LDC.64 R6, c[0x0][0x388] ;  /* 0x0000e200ff067b82 */ /* 0x000ea20000000a00 */
[----:B0-----:R-:W-:-:S06]  /*03e0*/  IMAD.WIDE.U32 R2, R9, 0x8, R2 ;  /* 0x0000000809027825 */ /* 0x001fcc00078e0002 */
[----:B-1----:R-:W3:Y:S01]  /*03f0*/  LDG.E.64 R2, desc[UR4][R2.64] ;  /* 0x0000000402027981 */ /* 0x002ee2000c1e1b00 */
[----:B--2---:R-:W-:-:S06]  /*0400*/  IMAD.WIDE.U32 R6, R9, 0x8, R6 ;  /* 0x0000000809067825 */ /* 0x004fcc00078e0006 */
[----:B------:R-:W2:Y:S01]  /*0410*/  LDG.E.64 R6, desc[UR4][R6.64] ;  /* 0x0000000406067981 */ /* 0x000ea2000c1e1b00 */
[----:B---3--:R-:W-:-:S06]  /*0420*/  IMAD.WIDE.U32 R4, R11, 0x8, R2 ;  /* 0x000000080b047825 */ /* 0x008fcc00078e0002 */
[----:B------:R-:W3:Y:S01]  /*0430*/  LDG.E.64 R4, desc[UR4][R4.64] ;  /* 0x0000000404047981 */ /* 0x000ee2000c1e1b00 */
[----:B--2---:R-:W-:-:S05]  /*0440*/  IMAD.WIDE.U32 R8, R11, 0x8, R6 ;  /* 0x000000080b087825 */ /* 0x004fca00078e0006 */
[----:B---3--:R-:W-:Y:S01]  /*0450*/  STG.E.64 desc[UR4][R8.64], R4 ;  /* 0x0000000408007986 */ /* 0x008fe2000c101b04 */
[----:B------:R-:W-:Y:S05]  /*0460*/  EXIT ;  /* 0x000000000000794d */ /* 0x000fea0003800000 */
.L_x_10:
        /* <DEDUP_REMOVED lines=9> */
.L_x_16:


//--------------------- .text._Z10init_zerosPPdii --------------------------
	.section	.text._Z10init_zerosPPdii,"ax",@progbits
	.align	128
        .global         _Z10init_zerosPPdii
        .type           _Z10init_zerosPPdii,@function
        .size           _Z10init_zerosPPdii,(.L_x_17 - _Z10init_zerosPPdii)
        .other          _Z10init_zerosPPdii,@"STO_CUDA_ENTRY STV_DEFAULT"
_Z10init_zerosPPdii:
.text._Z10init_zerosPPdii:
[----:B------:R-:W-:Y:S08]  /*0000*/  LDC R1, c[0x0][0x37c] ;  /* 0x0000df00ff017b82 */ /* 0x000ff00000000800 */
[----:B------:R-:W0:Y:S01]  /*0010*/  LDC R9, c[0x0][0x388] ;  /* 0x0000e200ff097b82 */ /* 0x000e220000000800 */
[----:B------:R-:W1:Y:S07]  /*0020*/  S2R R5, SR_TID.X ;  /* 0x0000000000057919 */ /* 0x000e6e0000002100 */
[----:B------:R-:W1:Y:S08]  /*0030*/  S2UR UR4, SR_CTAID.X ;  /* 0x00000000000479c3 */ /* 0x000e700000002500 */
[----:B------:R-:W1:Y:S01]  /*0040*/  LDC R0, c[0x0][0x360] ;  /* 0x0000d800ff007b82 */ /* 0x000e620000000800 */
[----:B0-----:R-:W-:-:S07]  /*0050*/  IABS R7, R9 ;  /* 0x0000000900077213 */ /* 0x001fce0000000000 */
[----:B------:R-:W0:Y:S01]  /*0060*/  LDC R10, c[0x0][0x38c] ;  /* 0x0000e300ff0a7b82 */ /* 0x000e220000000800 */
[----:B------:R-:W2:Y:S01]  /*0070*/  I2F.RP R4, R7 ;  /* 0x0000000700047306 */ /* 0x000ea20000209400 */
[----:B-1----:R-:W-:-:S07]  /*0080*/  IMAD R0, R0, UR4, R5 ;  /* 0x0000000400007c24 */ /* 0x002fce000f8e0205 */
[----:B--2---:R-:W1:Y:S02]  /*0090*/  MUFU.RCP R4, R4 ;  /* 0x0000000400047308 */ /* 0x004e640000001000 */
[----:B-1----:R-:W-:Y:S01]  /*00a0*/  VIADD R2, R4, 0xffffffe ;  /* 0x0ffffffe04027836 */ /* 0x002fe20000000000 */
[----:B------:R-:W-:-:S05]  /*00b0*/  IABS R4, R0 ;  /* 0x0000000000047213 */ /* 0x000fca0000000000 */
[----:B------:R1:W2:Y:S02]  /*00c0*/  F2I.FTZ.U32.TRUNC.NTZ R3, R2 ;  /* 0x0000000200037305 */ /* 0x0002a4000021f000 */
[----:B-1----:R-:W-:Y:S02]  /*00d0*/  HFMA2 R2, -RZ, RZ, 0, 0 ;  /* 0x00000000ff027431 */ /* 0x002fe400000001ff */
[----:B--2---:R-:W-:-:S04]  /*00e0*/  IMAD.MOV R6, RZ, RZ, -R3 ;  /* 0x000000ffff067224 */ /* 0x004fc800078e0a03 */
[----:B------:R-:W-:-:S04]  /*00f0*/  IMAD R5, R6, R7, RZ ;  /* 0x0000000706057224 */ /* 0x000fc800078e02ff */
[----:B------:R-:W-:-:S06]  /*0100*/  IMAD.HI.U32 R3, R3, R5, R2 ;  /* 0x0000000503037227 */ /* 0x000fcc00078e0002 */
[----:B------:R-:W-:-:S04]  /*0110*/  IMAD.HI.U32 R3, R3, R4, RZ ;  /* 0x0000000403037227 */ /* 0x000fc800078e00ff */
[----:B------:R-:W-:-:S04]  /*0120*/  IMAD.MOV R5, RZ, RZ, -R3 ;  /* 0x000000ffff057224 */ /* 0x000fc800078e0a03 */
[----:B------:R-:W-:-:S05]  /*0130*/  IMAD R2, R7, R5, R4 ;  /* 0x0000000507027224 */ /* 0x000fca00078e0204 */
[----:B------:R-:W-:-:S13]  /*0140*/  ISETP.GT.U32.AND P2, PT, R7, R2, PT ;  /* 0x000000020700720c */ /* 0x000fda0003f44070 */
[----:B------:R-:W-:Y:S01]  /*0150*/  @!P2 IMAD.IADD R2, R2, 0x1, -R7 ;  /* 0x000000010202a824 */ /* 0x000fe200078e0a07 */
[----:B------:R-:W-:Y:S02]  /*0160*/  @!P2 IADD3 R3, PT, PT, R3, 0x1, RZ ;  /* 0x000000010303a810 */ /* 0x000fe40007ffe0ff */
[----:B------:R-:W-:Y:S02]  /*0170*/  ISETP.NE.AND P2, PT, R9, RZ, PT ;  /* 0x000000ff0900720c */ /* 0x000fe40003f45270 */
[----:B------:R-:W-:Y:S02]  /*0180*/  ISETP.GE.U32.AND P0, PT, R2, R7, PT ;  /* 0x000000070200720c */ /* 0x000fe40003f06070 */
[----:B------:R-:W-:-:S04]  /*0190*/  LOP3.LUT R2, R0, R9, RZ, 0x3c, !PT ;  /* 0x0000000900027212 */ /* 0x000fc800078e3cff */
[----:B------:R-:W-:-:S07]  /*01a0*/  ISETP.GE.AND P1, PT, R2, RZ, PT ;  /* 0x000000ff0200720c */ /* 0x000fce0003f26270 */
[----:B------:R-:W-:-:S05]  /*01b0*/  @P0 VIADD R3, R3, 0x1 ;  /* 0x0000000103030836 */ /* 0x000fca0000000000 */
[----:B------:R-:W-:-:S05]  /*01c0*/  MOV R5, R3 ;  /* 0x0000000300057202 */ /* 0x000fca0000000f00 */
[----:B------:R-:W-:Y:S01]  /*01d0*/  @!P1 IMAD.MOV R5, RZ, RZ, -R5 ;  /* 0x000000ffff059224 */ /* 0x000fe200078e0a05 */
[----:B------:R-:W-:-:S04]  /*01e0*/  @!P2 LOP3.LUT R5, RZ, R9, RZ, 0x33, !PT ;  /* 0x00000009ff05a212 */ /* 0x000fc800078e33ff */
[----:B------:R-:W-:-:S04]  /*01f0*/  ISETP.GE.AND P0, PT, R5, R9, PT ;  /* 0x000000090500720c */ /* 0x000fc80003f06270 */
[----:B0-----:R-:W-:-:S13]  /*0200*/  ISETP.LT.OR P0, PT, R10, RZ, P0 ;  /* 0x000000ff0a00720c */ /* 0x001fda0000701670 */
[----:B------:R-:W-:Y:S05]  /*0210*/  @P0 EXIT ;  /* 0x000000000000094d */ /* 0x000fea0003800000 */
[----:B------:R-:W0:Y:S01]  /*0220*/  LDC.64 R2, c[0x0][0x380] ;  /* 0x0000e000ff027b82 */ /* 0x000e220000000a00 */
[----:B------:R-:W1:Y:S01]  /*0230*/  LDCU.64 UR4, c[0x0][0x358] ;  /* 0x00006b00ff0477ac */ /* 0x000e620008000a00 */
[----:B0-----:R-:W-:-:S06]  /*0240*/  IMAD.WIDE R2, R5, 0x8, R2 ;  /* 0x0000000805027825 */ /* 0x001fcc00078e0202 */
[----:B-1----:R-:W2:Y:S01]  /*0250*/  LDG.E.64 R2, desc[UR4][R2.64] ;  /* 0x0000000402027981 */ /* 0x002ea2000c1e1b00 */
[----:B------:R-:W-:Y:S02]  /*0260*/  IABS R9, R10 ;  /* 0x0000000a00097213 */ /* 0x000fe40000000000 */
[----:B------:R-:W-:Y:S02]  /*0270*/  ISETP.GE.AND P2, PT, R0, RZ, PT ;  /* 0x000000ff0000720c */ /* 0x000fe40003f46270 */
[----:B------:R-:W0:Y:S08]  /*0280*/  I2F.RP R5, R9 ;  /* 0x0000000900057306 */ /* 0x000e300000209400 */
[----:B0-----:R-:W0:Y:S02]  /*0290*/  MUFU.RCP R5, R5 ;  /* 0x0000000500057308 */ /* 0x001e240000001000 */
[----:B0-----:R-:W-:-:S06]  /*02a0*/  IADD3 R6, PT, PT, R5, 0xffffffe, RZ ;  /* 0x0ffffffe05067810 */ /* 0x001fcc0007ffe0ff */
[----:B------:R0:W1:Y:S02]  /*02b0*/  F2I.FTZ.U32.TRUNC.NTZ R7, R6 ;  /* 0x0000000600077305 */ /* 0x000064000021f000 */
[----:B0-----:R-:W-:Y:S01]  /*02c0*/  MOV R6, RZ ;  /* 0x000000ff00067202 */ /* 0x001fe20000000f00 */
[----:B-1----:R-:W-:-:S04]  /*02d0*/  IMAD.MOV R8, RZ, RZ, -R7 ;  /* 0x000000ffff087224 */ /* 0x002fc800078e0a07 */
[----:B------:R-:W-:-:S04]  /*02e0*/  IMAD R11, R8, R9, RZ ;  /* 0x00000009080b7224 */ /* 0x000fc800078e02ff */
[----:B------:R-:W-:-:S06]  /*02f0*/  IMAD.HI.U32 R7, R7, R11, R6 ;  /* 0x0000000b07077227 */ /* 0x000fcc00078e0006 */
[----:B------:R-:W-:-:S04]  /*0300*/  IMAD.HI.U32 R7, R7, R4, RZ ;  /* 0x0000000407077227 */ /* 0x000fc800078e00ff */
[----:B------:R-:W-:-:S04]  /*0310*/  IMAD.MOV R7, RZ, RZ, -R7 ;  /* 0x000000ffff077224 */ /* 0x000fc800078e0a07 */
[----:B------:R-:W-:-:S05]  /*0320*/  IMAD R4, R9, R7, R4 ;  /* 0x0000000709047224 */ /* 0x000fca00078e0204 */
[----:B------:R-:W-:-:S13]  /*0330*/  ISETP.GT.U32.AND P0, PT, R9, R4, PT ;  /* 0x000000040900720c */ /* 0x000fda0003f04070 */
[----:B------:R-:W-:Y:S02]  /*0340*/  @!P0 IADD3 R4, PT, PT, R4, -R9, RZ ;  /* 0x8000000904048210 */ /* 0x000fe40007ffe0ff */
[----:B------:R-:W-:Y:S02]  /*0350*/  ISETP.NE.AND P0, PT, R10, RZ, PT ;  /* 0x000000ff0a00720c */ /* 0x000fe40003f05270 */
[----:B------:R-:W-:-:S13]  /*0360*/  ISETP.GT.U32.AND P1, PT, R9, R4, PT ;  /* 0x000000040900720c */ /* 0x000fda0003f24070 */
[----:B------:R-:W-:-:S05]  /*0370*/  @!P1 IMAD.IADD R4, R4, 0x1, -R9 ;  /* 0x0000000104049824 */ /* 0x000fca00078e0a09 */
[----:B------:R-:W-:Y:S02]  /*0380*/  @!P2 IADD3 R4, PT, PT, -R4, RZ, RZ ;  /* 0x000000ff0404a210 */ /* 0x000fe40007ffe1ff */
[----:B------:R-:W-:-:S05]  /*0390*/  @!P0 LOP3.LUT R4, RZ, R10, RZ, 0x33, !PT ;  /* 0x0000000aff048212 */ /* 0x000fca00078e33ff */
[----:B--2---:R-:W-:-:S05]  /*03a0*/  IMAD.WIDE R2, R4, 0x8, R2 ;  /* 0x0000000804027825 */ /* 0x004fca00078e0202 */
[----:B------:R-:W-:Y:S01]  /*03b0*/  STG.E.64 desc[UR4][R2.64], RZ ;  /* 0x000000ff02007986 */ /* 0x000fe2000c101b04 */
[----:B------:R-:W-:Y:S05]  /*03c0*/  EXIT ;  /* 0x000000000000794d */ /* 0x000fea0003800000 */
.L_x_11:
        /* <DEDUP_REMOVED lines=11> */
.L_x_17:


//--------------------- .nv.shared.reserved.0     --------------------------
	.section	.nv.shared.reserved.0,"aw",@nobits
	.weak		__nv_reservedSMEM_offset_0_alias
	.size		__nv_reservedSMEM_offset_0_alias, 0, 64
	.other		__nv_reservedSMEM_offset_0_alias,@"STO_CUDA_RESERVED_SHARED STV_DEFAULT"
__nv_reservedSMEM_offset_0_alias:
	.zero		0
	.zero		64


//--------------------- .nv.constant0._Z12boundary_p_xPPdii --------------------------
	.section	.nv.constant0._Z12boundary_p_xPPdii,"a",@progbits
	.sectionflags	@""
	.align	4
.nv.constant0._Z12boundary_p_xPPdii:
	.zero		912


//--------------------- .nv.constant0._Z12boundary_p_yPPdii --------------------------
	.section	.nv.constant0._Z12boundary_p_yPPdii,"a",@progbits
	.sectionflags	@""
	.align	4
.nv.constant0._Z12boundary_p_yPPdii:
	.zero		912


//--------------------- .nv.constant0._Z8update_pPPdS0_S0_iiii --------------------------
	.section	.nv.constant0._Z8update_pPPdS0_S0_iiii,"a",@progbits
	.sectionflags	@""
	.align	4
.nv.constant0._Z8update_pPPdS0_S0_iiii:
	.zero		936


//--------------------- .nv.constant0._Z9copy_p_pnPPdS0_ii --------------------------
	.section	.nv.constant0._Z9copy_p_pnPPdS0_ii,"a",@progbits
	.sectionflags	@""
	.align	4
.nv.constant0._Z9copy_p_pnPPdS0_ii:
	.zero		920


//--------------------- .nv.constant0._Z10init_zerosPPdii --------------------------
	.section	.nv.constant0._Z10init_zerosPPdii,"a",@progbits
	.sectionflags	@""
	.align	4
.nv.constant0._Z10init_zerosPPdii:
	.zero		912


//--------------------- SYMBOLS --------------------------

	.type		.nv.reservedSmem.offset0,@object
	.size		.nv.reservedSmem.offset0,0x4
